//
// Generated by NVIDIA NVVM Compiler
//
// Compiler Build ID: CL-36424714
// Cuda compilation tools, release 13.0, V13.0.88
// Based on NVVM 20.0.0
//

.version 9.0
.target sm_100
.address_size 64

	// .globl	_Z19matMult_largeBlocksPKfS0_Pfi
// _ZZ19matMult_largeBlocksPKfS0_PfiE2As has been demoted
// _ZZ19matMult_largeBlocksPKfS0_PfiE2Bs has been demoted
// _ZZ13matMult_tiledPKfS0_PfiE2As has been demoted
// _ZZ13matMult_tiledPKfS0_PfiE2Bs has been demoted

.visible .entry _Z19matMult_largeBlocksPKfS0_Pfi(
	.param .u64 .ptr .align 1 _Z19matMult_largeBlocksPKfS0_Pfi_param_0,
	.param .u64 .ptr .align 1 _Z19matMult_largeBlocksPKfS0_Pfi_param_1,
	.param .u64 .ptr .align 1 _Z19matMult_largeBlocksPKfS0_Pfi_param_2,
	.param .u32 _Z19matMult_largeBlocksPKfS0_Pfi_param_3
)
{
	.reg .pred 	%p<3>;
	.reg .b32 	%r<52>;
	.reg .b32 	%f<175>;
	.reg .b64 	%rd<19>;
	// demoted variable
	.shared .align 4 .b8 _ZZ19matMult_largeBlocksPKfS0_PfiE2As[4096];
	// demoted variable
	.shared .align 4 .b8 _ZZ19matMult_largeBlocksPKfS0_PfiE2Bs[4096];
	ld.param.u64 	%rd3, [_Z19matMult_largeBlocksPKfS0_Pfi_param_0];
	ld.param.u64 	%rd4, [_Z19matMult_largeBlocksPKfS0_Pfi_param_1];
	ld.param.u64 	%rd5, [_Z19matMult_largeBlocksPKfS0_Pfi_param_2];
	ld.param.u32 	%r25, [_Z19matMult_largeBlocksPKfS0_Pfi_param_3];
	mov.u32 	%r1, %ctaid.x;
	mov.u32 	%r2, %ctaid.y;
	mov.u32 	%r3, %tid.x;
	mov.u32 	%r4, %tid.y;
	setp.lt.s32 	%p1, %r25, 32;
	mov.f32 	%f173, 0f00000000;
	mov.f32 	%f174, %f173;
	@%p1 bra 	$L__BB0_3;
	cvta.to.global.u64 	%rd1, %rd4;
	cvta.to.global.u64 	%rd2, %rd3;
	mov.u32 	%r26, %ntid.y;
	mad.lo.s32 	%r27, %r2, %r26, %r4;
	shl.b32 	%r28, %r4, 7;
	mov.u32 	%r29, _ZZ19matMult_largeBlocksPKfS0_PfiE2As;
	add.s32 	%r5, %r29, %r28;
	shl.b32 	%r30, %r3, 2;
	add.s32 	%r6, %r5, %r30;
	mov.u32 	%r31, %ntid.x;
	mov.u32 	%r32, _ZZ19matMult_largeBlocksPKfS0_PfiE2Bs;
	add.s32 	%r8, %r32, %r30;
	add.s32 	%r7, %r8, %r28;
	shr.s32 	%r33, %r25, 31;
	shr.u32 	%r34, %r33, 27;
	add.s32 	%r35, %r25, %r34;
	shr.s32 	%r36, %r35, 5;
	neg.s32 	%r51, %r36;
	mad.lo.s32 	%r37, %r1, %r31, %r3;
	add.s32 	%r38, %r4, 16;
	mad.lo.s32 	%r50, %r25, %r38, %r37;
	shl.b32 	%r11, %r25, 5;
	mad.lo.s32 	%r49, %r4, %r25, %r37;
	add.s32 	%r39, %r27, 16;
	mad.lo.s32 	%r48, %r25, %r39, %r3;
	mad.lo.s32 	%r47, %r25, %r27, %r3;
	mov.f32 	%f174, 0f00000000;
	mov.f32 	%f173, %f174;
$L__BB0_2:
	mul.wide.u32 	%rd6, %r47, 4;
	add.s64 	%rd7, %rd2, %rd6;
	ld.global.f32 	%f9, [%rd7];
	st.shared.f32 	[%r6], %f9;
	mul.wide.u32 	%rd8, %r48, 4;
	add.s64 	%rd9, %rd2, %rd8;
	ld.global.f32 	%f10, [%rd9];
	st.shared.f32 	[%r6+2048], %f10;
	mul.wide.u32 	%rd10, %r49, 4;
	add.s64 	%rd11, %rd1, %rd10;
	ld.global.f32 	%f11, [%rd11];
	st.shared.f32 	[%r7], %f11;
	mul.wide.u32 	%rd12, %r50, 4;
	add.s64 	%rd13, %rd1, %rd12;
	ld.global.f32 	%f12, [%rd13];
	st.shared.f32 	[%r7+2048], %f12;
	bar.sync 	0;
	ld.shared.f32 	%f13, [%r5];
	ld.shared.f32 	%f14, [%r8];
	fma.rn.f32 	%f15, %f13, %f14, %f173;
	ld.shared.f32 	%f16, [%r5+2048];
	fma.rn.f32 	%f17, %f14, %f16, %f174;
	ld.shared.f32 	%f18, [%r5+4];
	ld.shared.f32 	%f19, [%r8+128];
	fma.rn.f32 	%f20, %f18, %f19, %f15;
	ld.shared.f32 	%f21, [%r5+2052];
	fma.rn.f32 	%f22, %f19, %f21, %f17;
	ld.shared.f32 	%f23, [%r5+8];
	ld.shared.f32 	%f24, [%r8+256];
	fma.rn.f32 	%f25, %f23, %f24, %f20;
	ld.shared.f32 	%f26, [%r5+2056];
	fma.rn.f32 	%f27, %f24, %f26, %f22;
	ld.shared.f32 	%f28, [%r5+12];
	ld.shared.f32 	%f29, [%r8+384];
	fma.rn.f32 	%f30, %f28, %f29, %f25;
	ld.shared.f32 	%f31, [%r5+2060];
	fma.rn.f32 	%f32, %f29, %f31, %f27;
	ld.shared.f32 	%f33, [%r5+16];
	ld.shared.f32 	%f34, [%r8+512];
	fma.rn.f32 	%f35, %f33, %f34, %f30;
	ld.shared.f32 	%f36, [%r5+2064];
	fma.rn.f32 	%f37, %f34, %f36, %f32;
	ld.shared.f32 	%f38, [%r5+20];
	ld.shared.f32 	%f39, [%r8+640];
	fma.rn.f32 	%f40, %f38, %f39, %f35;
	ld.shared.f32 	%f41, [%r5+2068];
	fma.rn.f32 	%f42, %f39, %f41, %f37;
	ld.shared.f32 	%f43, [%r5+24];
	ld.shared.f32 	%f44, [%r8+768];
	fma.rn.f32 	%f45, %f43, %f44, %f40;
	ld.shared.f32 	%f46, [%r5+2072];
	fma.rn.f32 	%f47, %f44, %f46, %f42;
	ld.shared.f32 	%f48, [%r5+28];
	ld.shared.f32 	%f49, [%r8+896];
	fma.rn.f32 	%f50, %f48, %f49, %f45;
	ld.shared.f32 	%f51, [%r5+2076];
	fma.rn.f32 	%f52, %f49, %f51, %f47;
	ld.shared.f32 	%f53, [%r5+32];
	ld.shared.f32 	%f54, [%r8+1024];
	fma.rn.f32 	%f55, %f53, %f54, %f50;
	ld.shared.f32 	%f56, [%r5+2080];
	fma.rn.f32 	%f57, %f54, %f56, %f52;
	ld.shared.f32 	%f58, [%r5+36];
	ld.shared.f32 	%f59, [%r8+1152];
	fma.rn.f32 	%f60, %f58, %f59, %f55;
	ld.shared.f32 	%f61, [%r5+2084];
	fma.rn.f32 	%f62, %f59, %f61, %f57;
	ld.shared.f32 	%f63, [%r5+40];
	ld.shared.f32 	%f64, [%r8+1280];
	fma.rn.f32 	%f65, %f63, %f64, %f60;
	ld.shared.f32 	%f66, [%r5+2088];
	fma.rn.f32 	%f67, %f64, %f66, %f62;
	ld.shared.f32 	%f68, [%r5+44];
	ld.shared.f32 	%f69, [%r8+1408];
	fma.rn.f32 	%f70, %f68, %f69, %f65;
	ld.shared.f32 	%f71, [%r5+2092];
	fma.rn.f32 	%f72, %f69, %f71, %f67;
	ld.shared.f32 	%f73, [%r5+48];
	ld.shared.f32 	%f74, [%r8+1536];
	fma.rn.f32 	%f75, %f73, %f74, %f70;
	ld.shared.f32 	%f76, [%r5+2096];
	fma.rn.f32 	%f77, %f74, %f76, %f72;
	ld.shared.f32 	%f78, [%r5+52];
	ld.shared.f32 	%f79, [%r8+1664];
	fma.rn.f32 	%f80, %f78, %f79, %f75;
	ld.shared.f32 	%f81, [%r5+2100];
	fma.rn.f32 	%f82, %f79, %f81, %f77;
	ld.shared.f32 	%f83, [%r5+56];
	ld.shared.f32 	%f84, [%r8+1792];
	fma.rn.f32 	%f85, %f83, %f84, %f80;
	ld.shared.f32 	%f86, [%r5+2104];
	fma.rn.f32 	%f87, %f84, %f86, %f82;
	ld.shared.f32 	%f88, [%r5+60];
	ld.shared.f32 	%f89, [%r8+1920];
	fma.rn.f32 	%f90, %f88, %f89, %f85;
	ld.shared.f32 	%f91, [%r5+2108];
	fma.rn.f32 	%f92, %f89, %f91, %f87;
	ld.shared.f32 	%f93, [%r5+64];
	ld.shared.f32 	%f94, [%r8+2048];
	fma.rn.f32 	%f95, %f93, %f94, %f90;
	ld.shared.f32 	%f96, [%r5+2112];
	fma.rn.f32 	%f97, %f94, %f96, %f92;
	ld.shared.f32 	%f98, [%r5+68];
	ld.shared.f32 	%f99, [%r8+2176];
	fma.rn.f32 	%f100, %f98, %f99, %f95;
	ld.shared.f32 	%f101, [%r5+2116];
	fma.rn.f32 	%f102, %f99, %f101, %f97;
	ld.shared.f32 	%f103, [%r5+72];
	ld.shared.f32 	%f104, [%r8+2304];
	fma.rn.f32 	%f105, %f103, %f104, %f100;
	ld.shared.f32 	%f106, [%r5+2120];
	fma.rn.f32 	%f107, %f104, %f106, %f102;
	ld.shared.f32 	%f108, [%r5+76];
	ld.shared.f32 	%f109, [%r8+2432];
	fma.rn.f32 	%f110, %f108, %f109, %f105;
	ld.shared.f32 	%f111, [%r5+2124];
	fma.rn.f32 	%f112, %f109, %f111, %f107;
	ld.shared.f32 	%f113, [%r5+80];
	ld.shared.f32 	%f114, [%r8+2560];
	fma.rn.f32 	%f115, %f113, %f114, %f110;
	ld.shared.f32 	%f116, [%r5+2128];
	fma.rn.f32 	%f117, %f114, %f116, %f112;
	ld.shared.f32 	%f118, [%r5+84];
	ld.shared.f32 	%f119, [%r8+2688];
	fma.rn.f32 	%f120, %f118, %f119, %f115;
	ld.shared.f32 	%f121, [%r5+2132];
	fma.rn.f32 	%f122, %f119, %f121, %f117;
	ld.shared.f32 	%f123, [%r5+88];
	ld.shared.f32 	%f124, [%r8+2816];
	fma.rn.f32 	%f125, %f123, %f124, %f120;
	ld.shared.f32 	%f126, [%r5+2136];
	fma.rn.f32 	%f127, %f124, %f126, %f122;
	ld.shared.f32 	%f128, [%r5+92];
	ld.shared.f32 	%f129, [%r8+2944];
	fma.rn.f32 	%f130, %f128, %f129, %f125;
	ld.shared.f32 	%f131, [%r5+2140];
	fma.rn.f32 	%f132, %f129, %f131, %f127;
	ld.shared.f32 	%f133, [%r5+96];
	ld.shared.f32 	%f134, [%r8+3072];
	fma.rn.f32 	%f135, %f133, %f134, %f130;
	ld.shared.f32 	%f136, [%r5+2144];
	fma.rn.f32 	%f137, %f134, %f136, %f132;
	ld.shared.f32 	%f138, [%r5+100];
	ld.shared.f32 	%f139, [%r8+3200];
	fma.rn.f32 	%f140, %f138, %f139, %f135;
	ld.shared.f32 	%f141, [%r5+2148];
	fma.rn.f32 	%f142, %f139, %f141, %f137;
	ld.shared.f32 	%f143, [%r5+104];
	ld.shared.f32 	%f144, [%r8+3328];
	fma.rn.f32 	%f145, %f143, %f144, %f140;
	ld.shared.f32 	%f146, [%r5+2152];
	fma.rn.f32 	%f147, %f144, %f146, %f142;
	ld.shared.f32 	%f148, [%r5+108];
	ld.shared.f32 	%f149, [%r8+3456];
	fma.rn.f32 	%f150, %f148, %f149, %f145;
	ld.shared.f32 	%f151, [%r5+2156];
	fma.rn.f32 	%f152, %f149, %f151, %f147;
	ld.shared.f32 	%f153, [%r5+112];
	ld.shared.f32 	%f154, [%r8+3584];
	fma.rn.f32 	%f155, %f153, %f154, %f150;
	ld.shared.f32 	%f156, [%r5+2160];
	fma.rn.f32 	%f157, %f154, %f156, %f152;
	ld.shared.f32 	%f158, [%r5+116];
	ld.shared.f32 	%f159, [%r8+3712];
	fma.rn.f32 	%f160, %f158, %f159, %f155;
	ld.shared.f32 	%f161, [%r5+2164];
	fma.rn.f32 	%f162, %f159, %f161, %f157;
	ld.shared.f32 	%f163, [%r5+120];
	ld.shared.f32 	%f164, [%r8+3840];
	fma.rn.f32 	%f165, %f163, %f164, %f160;
	ld.shared.f32 	%f166, [%r5+2168];
	fma.rn.f32 	%f167, %f164, %f166, %f162;
	ld.shared.f32 	%f168, [%r5+124];
	ld.shared.f32 	%f169, [%r8+3968];
	fma.rn.f32 	%f173, %f168, %f169, %f165;
	ld.shared.f32 	%f170, [%r5+2172];
	fma.rn.f32 	%f174, %f169, %f170, %f167;
	bar.sync 	0;
	add.s32 	%r51, %r51, 1;
	setp.ne.s32 	%p2, %r51, 0;
	add.s32 	%r50, %r50, %r11;
	add.s32 	%r49, %r49, %r11;
	add.s32 	%r48, %r48, 32;
	add.s32 	%r47, %r47, 32;
	@%p2 bra 	$L__BB0_2;
$L__BB0_3:
	cvta.to.global.u64 	%rd14, %rd5;
	mov.u32 	%r40, %ntid.y;
	mad.lo.s32 	%r41, %r2, %r40, %r4;
	mov.u32 	%r42, %ntid.x;
	mad.lo.s32 	%r43, %r1, %r42, %r3;
	mad.lo.s32 	%r44, %r25, %r41, %r43;
	mul.wide.u32 	%rd15, %r44, 4;
	add.s64 	%rd16, %rd14, %rd15;
	st.global.f32 	[%rd16], %f173;
	shl.b32 	%r45, %r25, 4;
	add.s32 	%r46, %r44, %r45;
	mul.wide.u32 	%rd17, %r46, 4;
	add.s64 	%rd18, %rd14, %rd17;
	st.global.f32 	[%rd18], %f174;
	ret;

}
	// .globl	_Z13matMult_tiledPKfS0_Pfi
.visible .entry _Z13matMult_tiledPKfS0_Pfi(
	.param .u64 .ptr .align 1 _Z13matMult_tiledPKfS0_Pfi_param_0,
	.param .u64 .ptr .align 1 _Z13matMult_tiledPKfS0_Pfi_param_1,
	.param .u64 .ptr .align 1 _Z13matMult_tiledPKfS0_Pfi_param_2,
	.param .u32 _Z13matMult_tiledPKfS0_Pfi_param_3
)
{
	.reg .pred 	%p<3>;
	.reg .b32 	%r<40>;
	.reg .b32 	%f<105>;
	.reg .b64 	%rd<13>;
	// demoted variable
	.shared .align 4 .b8 _ZZ13matMult_tiledPKfS0_PfiE2As[4096];
	// demoted variable
	.shared .align 4 .b8 _ZZ13matMult_tiledPKfS0_PfiE2Bs[4096];
	ld.param.u64 	%rd3, [_Z13matMult_tiledPKfS0_Pfi_param_0];
	ld.param.u64 	%rd4, [_Z13matMult_tiledPKfS0_Pfi_param_1];
	ld.param.u64 	%rd5, [_Z13matMult_tiledPKfS0_Pfi_param_2];
	ld.param.u32 	%r19, [_Z13matMult_tiledPKfS0_Pfi_param_3];
	mov.u32 	%r1, %ctaid.x;
	mov.u32 	%r2, %ctaid.y;
	mov.u32 	%r3, %tid.x;
	mov.u32 	%r4, %tid.y;
	setp.lt.s32 	%p1, %r19, 32;
	mov.f32 	%f104, 0f00000000;
	@%p1 bra 	$L__BB1_3;
	mov.u32 	%r20, %ntid.y;
	mad.lo.s32 	%r21, %r2, %r20, %r4;
	shl.b32 	%r22, %r4, 7;
	mov.u32 	%r23, _ZZ13matMult_tiledPKfS0_PfiE2As;
	add.s32 	%r5, %r23, %r22;
	shl.b32 	%r24, %r3, 2;
	add.s32 	%r6, %r5, %r24;
	mov.u32 	%r25, %ntid.x;
	mov.u32 	%r26, _ZZ13matMult_tiledPKfS0_PfiE2Bs;
	add.s32 	%r8, %r26, %r24;
	add.s32 	%r7, %r8, %r22;
	shr.s32 	%r27, %r19, 31;
	shr.u32 	%r28, %r27, 27;
	add.s32 	%r29, %r19, %r28;
	shr.s32 	%r30, %r29, 5;
	neg.s32 	%r39, %r30;
	mad.lo.s32 	%r38, %r19, %r21, %r3;
	mad.lo.s32 	%r31, %r1, %r25, %r3;
	mad.lo.s32 	%r37, %r4, %r19, %r31;
	shl.b32 	%r12, %r19, 5;
	cvta.to.global.u64 	%rd1, %rd3;
	cvta.to.global.u64 	%rd2, %rd4;
	mov.f32 	%f104, 0f00000000;
$L__BB1_2:
	mul.wide.u32 	%rd6, %r38, 4;
	add.s64 	%rd7, %rd1, %rd6;
	ld.global.f32 	%f6, [%rd7];
	st.shared.f32 	[%r6], %f6;
	mul.wide.u32 	%rd8, %r37, 4;
	add.s64 	%rd9, %rd2, %rd8;
	ld.global.f32 	%f7, [%rd9];
	st.shared.f32 	[%r7], %f7;
	bar.sync 	0;
	ld.shared.f32 	%f8, [%r5];
	ld.shared.f32 	%f9, [%r8];
	fma.rn.f32 	%f10, %f8, %f9, %f104;
	ld.shared.f32 	%f11, [%r5+4];
	ld.shared.f32 	%f12, [%r8+128];
	fma.rn.f32 	%f13, %f11, %f12, %f10;
	ld.shared.f32 	%f14, [%r5+8];
	ld.shared.f32 	%f15, [%r8+256];
	fma.rn.f32 	%f16, %f14, %f15, %f13;
	ld.shared.f32 	%f17, [%r5+12];
	ld.shared.f32 	%f18, [%r8+384];
	fma.rn.f32 	%f19, %f17, %f18, %f16;
	ld.shared.f32 	%f20, [%r5+16];
	ld.shared.f32 	%f21, [%r8+512];
	fma.rn.f32 	%f22, %f20, %f21, %f19;
	ld.shared.f32 	%f23, [%r5+20];
	ld.shared.f32 	%f24, [%r8+640];
	fma.rn.f32 	%f25, %f23, %f24, %f22;
	ld.shared.f32 	%f26, [%r5+24];
	ld.shared.f32 	%f27, [%r8+768];
	fma.rn.f32 	%f28, %f26, %f27, %f25;
	ld.shared.f32 	%f29, [%r5+28];
	ld.shared.f32 	%f30, [%r8+896];
	fma.rn.f32 	%f31, %f29, %f30, %f28;
	ld.shared.f32 	%f32, [%r5+32];
	ld.shared.f32 	%f33, [%r8+1024];
	fma.rn.f32 	%f34, %f32, %f33, %f31;
	ld.shared.f32 	%f35, [%r5+36];
	ld.shared.f32 	%f36, [%r8+1152];
	fma.rn.f32 	%f37, %f35, %f36, %f34;
	ld.shared.f32 	%f38, [%r5+40];
	ld.shared.f32 	%f39, [%r8+1280];
	fma.rn.f32 	%f40, %f38, %f39, %f37;
	ld.shared.f32 	%f41, [%r5+44];
	ld.shared.f32 	%f42, [%r8+1408];
	fma.rn.f32 	%f43, %f41, %f42, %f40;
	ld.shared.f32 	%f44, [%r5+48];
	ld.shared.f32 	%f45, [%r8+1536];
	fma.rn.f32 	%f46, %f44, %f45, %f43;
	ld.shared.f32 	%f47, [%r5+52];
	ld.shared.f32 	%f48, [%r8+1664];
	fma.rn.f32 	%f49, %f47, %f48, %f46;
	ld.shared.f32 	%f50, [%r5+56];
	ld.shared.f32 	%f51, [%r8+1792];
	fma.rn.f32 	%f52, %f50, %f51, %f49;
	ld.shared.f32 	%f53, [%r5+60];
	ld.shared.f32 	%f54, [%r8+1920];
	fma.rn.f32 	%f55, %f53, %f54, %f52;
	ld.shared.f32 	%f56, [%r5+64];
	ld.shared.f32 	%f57, [%r8+2048];
	fma.rn.f32 	%f58, %f56, %f57, %f55;
	ld.shared.f32 	%f59, [%r5+68];
	ld.shared.f32 	%f60, [%r8+2176];
	fma.rn.f32 	%f61, %f59, %f60, %f58;
	ld.shared.f32 	%f62, [%r5+72];
	ld.shared.f32 	%f63, [%r8+2304];
	fma.rn.f32 	%f64, %f62, %f63, %f61;
	ld.shared.f32 	%f65, [%r5+76];
	ld.shared.f32 	%f66, [%r8+2432];
	fma.rn.f32 	%f67, %f65, %f66, %f64;
	ld.shared.f32 	%f68, [%r5+80];
	ld.shared.f32 	%f69, [%r8+2560];
	fma.rn.f32 	%f70, %f68, %f69, %f67;
	ld.shared.f32 	%f71, [%r5+84];
	ld.shared.f32 	%f72, [%r8+2688];
	fma.rn.f32 	%f73, %f71, %f72, %f70;
	ld.shared.f32 	%f74, [%r5+88];
	ld.shared.f32 	%f75, [%r8+2816];
	fma.rn.f32 	%f76, %f74, %f75, %f73;
	ld.shared.f32 	%f77, [%r5+92];
	ld.shared.f32 	%f78, [%r8+2944];
	fma.rn.f32 	%f79, %f77, %f78, %f76;
	ld.shared.f32 	%f80, [%r5+96];
	ld.shared.f32 	%f81, [%r8+3072];
	fma.rn.f32 	%f82, %f80, %f81, %f79;
	ld.shared.f32 	%f83, [%r5+100];
	ld.shared.f32 	%f84, [%r8+3200];
	fma.rn.f32 	%f85, %f83, %f84, %f82;
	ld.shared.f32 	%f86, [%r5+104];
	ld.shared.f32 	%f87, [%r8+3328];
	fma.rn.f32 	%f88, %f86, %f87, %f85;
	ld.shared.f32 	%f89, [%r5+108];
	ld.shared.f32 	%f90, [%r8+3456];
	fma.rn.f32 	%f91, %f89, %f90, %f88;
	ld.shared.f32 	%f92, [%r5+112];
	ld.shared.f32 	%f93, [%r8+3584];
	fma.rn.f32 	%f94, %f92, %f93, %f91;
	ld.shared.f32 	%f95, [%r5+116];
	ld.shared.f32 	%f96, [%r8+3712];
	fma.rn.f32 	%f97, %f95, %f96, %f94;
	ld.shared.f32 	%f98, [%r5+120];
	ld.shared.f32 	%f99, [%r8+3840];
	fma.rn.f32 	%f100, %f98, %f99, %f97;
	ld.shared.f32 	%f101, [%r5+124];
	ld.shared.f32 	%f102, [%r8+3968];
	fma.rn.f32 	%f104, %f101, %f102, %f100;
	bar.sync 	0;
	add.s32 	%r39, %r39, 1;
	setp.ne.s32 	%p2, %r39, 0;
	add.s32 	%r38, %r38, 32;
	add.s32 	%r37, %r37, %r12;
	@%p2 bra 	$L__BB1_2;
$L__BB1_3:
	cvta.to.global.u64 	%rd10, %rd5;
	mov.u32 	%r32, %ntid.y;
	mad.lo.s32 	%r33, %r2, %r32, %r4;
	mov.u32 	%r34, %ntid.x;
	mad.lo.s32 	%r35, %r1, %r34, %r3;
	mad.lo.s32 	%r36, %r19, %r33, %r35;
	mul.wide.u32 	%rd11, %r36, 4;
	add.s64 	%rd12, %rd10, %rd11;
	st.global.f32 	[%rd12], %f104;
	ret;

}
	// .globl	_Z13matMult_naivePKfS0_Pfi
.visible .entry _Z13matMult_naivePKfS0_Pfi(
	.param .u64 .ptr .align 1 _Z13matMult_naivePKfS0_Pfi_param_0,
	.param .u64 .ptr .align 1 _Z13matMult_naivePKfS0_Pfi_param_1,
	.param .u64 .ptr .align 1 _Z13matMult_naivePKfS0_Pfi_param_2,
	.param .u32 _Z13matMult_naivePKfS0_Pfi_param_3
)
{
	.reg .pred 	%p<10>;
	.reg .b32 	%r<40>;
	.reg .b32 	%f<67>;
	.reg .b64 	%rd<67>;

	ld.param.u64 	%rd14, [_Z13matMult_naivePKfS0_Pfi_param_0];
	ld.param.u64 	%rd15, [_Z13matMult_naivePKfS0_Pfi_param_1];
	ld.param.u32 	%r18, [_Z13matMult_naivePKfS0_Pfi_param_3];
	cvta.to.global.u64 	%rd1, %rd15;
	cvta.to.global.u64 	%rd2, %rd14;
	mov.u32 	%r19, %ctaid.x;
	mov.u32 	%r20, %ntid.x;
	mov.u32 	%r21, %tid.x;
	mad.lo.s32 	%r1, %r19, %r20, %r21;
	mov.u32 	%r22, %ctaid.y;
	mov.u32 	%r23, %ntid.y;
	mov.u32 	%r24, %tid.y;
	mad.lo.s32 	%r2, %r22, %r23, %r24;
	max.s32 	%r25, %r2, %r1;
	setp.ge.s32 	%p1, %r25, %r18;
	@%p1 bra 	$L__BB2_13;
	mul.lo.s32 	%r3, %r18, %r2;
	and.b32  	%r4, %r18, 7;
	setp.lt.u32 	%p2, %r18, 8;
	mov.f32 	%f66, 0f00000000;
	mov.b32 	%r38, 0;
	@%p2 bra 	$L__BB2_4;
	and.b32  	%r38, %r18, 2147483640;
	neg.s32 	%r36, %r38;
	mul.wide.s32 	%rd16, %r18, 4;
	add.s64 	%rd3, %rd1, %rd16;
	shl.b32 	%r7, %r18, 3;
	mul.wide.s32 	%rd17, %r18, 8;
	add.s64 	%rd4, %rd1, %rd17;
	mul.wide.s32 	%rd18, %r18, 12;
	add.s64 	%rd5, %rd1, %rd18;
	mul.wide.s32 	%rd19, %r18, 16;
	add.s64 	%rd6, %rd1, %rd19;
	mul.wide.s32 	%rd20, %r18, 20;
	add.s64 	%rd7, %rd1, %rd20;
	mul.wide.s32 	%rd21, %r18, 24;
	add.s64 	%rd8, %rd1, %rd21;
	mul.wide.s32 	%rd22, %r18, 28;
	add.s64 	%rd9, %rd1, %rd22;
	mul.wide.u32 	%rd23, %r3, 4;
	add.s64 	%rd24, %rd23, %rd2;
	add.s64 	%rd66, %rd24, 16;
	mov.f32 	%f66, 0f00000000;
	mov.u32 	%r35, %r1;
$L__BB2_3:
	.pragma "nounroll";
	mul.wide.s32 	%rd25, %r35, 4;
	add.s64 	%rd26, %rd3, %rd25;
	add.s64 	%rd27, %rd4, %rd25;
	add.s64 	%rd28, %rd5, %rd25;
	add.s64 	%rd29, %rd6, %rd25;
	add.s64 	%rd30, %rd7, %rd25;
	add.s64 	%rd31, %rd8, %rd25;
	add.s64 	%rd32, %rd9, %rd25;
	add.s64 	%rd33, %rd1, %rd25;
	ld.global.f32 	%f16, [%rd66+-16];
	ld.global.f32 	%f17, [%rd33];
	fma.rn.f32 	%f18, %f16, %f17, %f66;
	ld.global.f32 	%f19, [%rd66+-12];
	ld.global.f32 	%f20, [%rd26];
	fma.rn.f32 	%f21, %f19, %f20, %f18;
	ld.global.f32 	%f22, [%rd66+-8];
	ld.global.f32 	%f23, [%rd27];
	fma.rn.f32 	%f24, %f22, %f23, %f21;
	ld.global.f32 	%f25, [%rd66+-4];
	ld.global.f32 	%f26, [%rd28];
	fma.rn.f32 	%f27, %f25, %f26, %f24;
	ld.global.f32 	%f28, [%rd66];
	ld.global.f32 	%f29, [%rd29];
	fma.rn.f32 	%f30, %f28, %f29, %f27;
	ld.global.f32 	%f31, [%rd66+4];
	ld.global.f32 	%f32, [%rd30];
	fma.rn.f32 	%f33, %f31, %f32, %f30;
	ld.global.f32 	%f34, [%rd66+8];
	ld.global.f32 	%f35, [%rd31];
	fma.rn.f32 	%f36, %f34, %f35, %f33;
	ld.global.f32 	%f37, [%rd66+12];
	ld.global.f32 	%f38, [%rd32];
	fma.rn.f32 	%f66, %f37, %f38, %f36;
	add.s32 	%r36, %r36, 8;
	add.s32 	%r35, %r35, %r7;
	add.s64 	%rd66, %rd66, 32;
	setp.ne.s32 	%p3, %r36, 0;
	@%p3 bra 	$L__BB2_3;
$L__BB2_4:
	setp.eq.s32 	%p4, %r4, 0;
	@%p4 bra 	$L__BB2_12;
	and.b32  	%r13, %r18, 3;
	setp.lt.u32 	%p5, %r4, 4;
	@%p5 bra 	$L__BB2_7;
	add.s32 	%r27, %r38, %r3;
	mul.wide.u32 	%rd34, %r27, 4;
	add.s64 	%rd35, %rd2, %rd34;
	ld.global.f32 	%f40, [%rd35];
	mad.lo.s32 	%r28, %r38, %r18, %r1;
	mul.wide.s32 	%rd36, %r28, 4;
	add.s64 	%rd37, %rd1, %rd36;
	ld.global.f32 	%f41, [%rd37];
	fma.rn.f32 	%f42, %f40, %f41, %f66;
	cvt.u64.u32 	%rd38, %r3;
	cvt.u64.u32 	%rd39, %r38;
	add.s64 	%rd40, %rd39, %rd38;
	shl.b64 	%rd41, %rd40, 2;
	add.s64 	%rd42, %rd2, %rd41;
	ld.global.f32 	%f43, [%rd42+4];
	mul.wide.s32 	%rd43, %r18, 4;
	add.s64 	%rd44, %rd37, %rd43;
	ld.global.f32 	%f44, [%rd44];
	fma.rn.f32 	%f45, %f43, %f44, %f42;
	ld.global.f32 	%f46, [%rd42+8];
	add.s64 	%rd45, %rd44, %rd43;
	ld.global.f32 	%f47, [%rd45];
	fma.rn.f32 	%f48, %f46, %f47, %f45;
	ld.global.f32 	%f49, [%rd42+12];
	add.s64 	%rd46, %rd45, %rd43;
	ld.global.f32 	%f50, [%rd46];
	fma.rn.f32 	%f66, %f49, %f50, %f48;
	add.s32 	%r38, %r38, 4;
$L__BB2_7:
	setp.eq.s32 	%p6, %r13, 0;
	@%p6 bra 	$L__BB2_12;
	setp.eq.s32 	%p7, %r13, 1;
	@%p7 bra 	$L__BB2_10;
	add.s32 	%r29, %r38, %r3;
	mul.wide.u32 	%rd47, %r29, 4;
	add.s64 	%rd48, %rd2, %rd47;
	ld.global.f32 	%f52, [%rd48];
	mad.lo.s32 	%r30, %r38, %r18, %r1;
	mul.wide.s32 	%rd49, %r30, 4;
	add.s64 	%rd50, %rd1, %rd49;
	ld.global.f32 	%f53, [%rd50];
	fma.rn.f32 	%f54, %f52, %f53, %f66;
	cvt.u64.u32 	%rd51, %r3;
	cvt.u64.u32 	%rd52, %r38;
	add.s64 	%rd53, %rd52, %rd51;
	shl.b64 	%rd54, %rd53, 2;
	add.s64 	%rd55, %rd2, %rd54;
	ld.global.f32 	%f55, [%rd55+4];
	mul.wide.s32 	%rd56, %r18, 4;
	add.s64 	%rd57, %rd50, %rd56;
	ld.global.f32 	%f56, [%rd57];
	fma.rn.f32 	%f66, %f55, %f56, %f54;
	add.s32 	%r38, %r38, 2;
$L__BB2_10:
	and.b32  	%r31, %r18, 1;
	setp.eq.b32 	%p8, %r31, 1;
	not.pred 	%p9, %p8;
	@%p9 bra 	$L__BB2_12;
	add.s32 	%r32, %r38, %r3;
	mul.wide.u32 	%rd58, %r32, 4;
	add.s64 	%rd59, %rd2, %rd58;
	ld.global.f32 	%f57, [%rd59];
	mad.lo.s32 	%r33, %r38, %r18, %r1;
	mul.wide.s32 	%rd60, %r33, 4;
	add.s64 	%rd61, %rd1, %rd60;
	ld.global.f32 	%f58, [%rd61];
	fma.rn.f32 	%f66, %f57, %f58, %f66;
$L__BB2_12:
	ld.param.u64 	%rd65, [_Z13matMult_naivePKfS0_Pfi_param_2];
	add.s32 	%r34, %r3, %r1;
	cvta.to.global.u64 	%rd62, %rd65;
	mul.wide.s32 	%rd63, %r34, 4;
	add.s64 	%rd64, %rd62, %rd63;
	st.global.f32 	[%rd64], %f66;
$L__BB2_13:
	ret;

}


// ===== COMPILED SASS (sm_100) =====

	.target	sm_100

	.elftype	@"ET_EXEC"


//--------------------- .note.nv.tkinfo           --------------------------
	.section	.note.nv.tkinfo,"",@"SHT_NOTE"
	.sectionflags	@"SHF_NOTE_NV_TKINFO"
	.tkinfo
        /*0018*/ 	.word	0x00000002
        /*0030*/ 	.string	""
        /*0030*/ 	.string	"ptxas"
        /*0030*/ 	.string	"Cuda compilation tools, release 13.0, V13.0.88"
        /*0030*/ 	.string	"Build cuda_13.0.r13.0/compiler.36424714_0"
        /*0030*/ 	.string	"-arch sm_100 -m 64 "



//--------------------- .note.nv.cuinfo           --------------------------
	.section	.note.nv.cuinfo,"",@"SHT_NOTE"
	.sectionflags	@"SHF_NOTE_NV_CUINFO"
        /*0018*/ 	.short	0x0002
        /*001a*/ 	.short	0x0064
        /*001c*/ 	.short	0x0082
	.zero		2


//--------------------- .nv.info                  --------------------------
	.section	.nv.info,"",@"SHT_CUDA_INFO"
	.align	4


	//----- nvinfo : EIATTR_REGCOUNT
	.align		4
        /*0000*/ 	.byte	0x04, 0x2f
        /*0002*/ 	.short	(.L_1 - .L_0)
	.align		4
.L_0:
        /*0004*/ 	.word	index@(_Z19matMult_largeBlocksPKfS0_Pfi)
        /*0008*/ 	.word	0x00000020


	//----- nvinfo : EIATTR_FRAME_SIZE
	.align		4
.L_1:
        /*000c*/ 	.byte	0x04, 0x11
        /*000e*/ 	.short	(.L_3 - .L_2)
	.align		4
.L_2:
        /*0010*/ 	.word	index@(_Z19matMult_largeBlocksPKfS0_Pfi)
        /*0014*/ 	.word	0x00000000


	//----- nvinfo : EIATTR_REGCOUNT
	.align		4
.L_3:
        /*0018*/ 	.byte	0x04, 0x2f
        /*001a*/ 	.short	(.L_5 - .L_4)
	.align		4
.L_4:
        /*001c*/ 	.word	index@(_Z13matMult_tiledPKfS0_Pfi)
        /*0020*/ 	.word	0x00000020


	//----- nvinfo : EIATTR_FRAME_SIZE
	.align		4
.L_5:
        /*0024*/ 	.byte	0x04, 0x11
        /*0026*/ 	.short	(.L_7 - .L_6)
	.align		4
.L_6:
        /*0028*/ 	.word	index@(_Z13matMult_tiledPKfS0_Pfi)
        /*002c*/ 	.word	0x00000000


	//----- nvinfo : EIATTR_REGCOUNT
	.align		4
.L_7:
        /*0030*/ 	.byte	0x04, 0x2f
        /*0032*/ 	.short	(.L_9 - .L_8)
	.align		4
.L_8:
        /*0034*/ 	.word	index@(_Z13matMult_naivePKfS0_Pfi)
        /*0038*/ 	.word	0x0000001e


	//----- nvinfo : EIATTR_FRAME_SIZE
	.align		4
.L_9:
        /*003c*/ 	.byte	0x04, 0x11
        /*003e*/ 	.short	(.L_11 - .L_10)
	.align		4
.L_10:
        /*0040*/ 	.word	index@(_Z13matMult_naivePKfS0_Pfi)
        /*0044*/ 	.word	0x00000000


	//----- nvinfo : EIATTR_MIN_STACK_SIZE
	.align		4
.L_11:
        /*0048*/ 	.byte	0x04, 0x12
        /*004a*/ 	.short	(.L_13 - .L_12)
	.align		4
.L_12:
        /*004c*/ 	.word	index@(_Z13matMult_naivePKfS0_Pfi)
        /*0050*/ 	.word	0x00000000


	//----- nvinfo : EIATTR_MIN_STACK_SIZE
	.align		4
.L_13:
        /*0054*/ 	.byte	0x04, 0x12
        /*0056*/ 	.short	(.L_15 - .L_14)
	.align		4
.L_14:
        /*0058*/ 	.word	index@(_Z13matMult_tiledPKfS0_Pfi)
        /*005c*/ 	.word	0x00000000


	//----- nvinfo : EIATTR_MIN_STACK_SIZE
	.align		4
.L_15:
        /*0060*/ 	.byte	0x04, 0x12
        /*0062*/ 	.short	(.L_17 - .L_16)
	.align		4
.L_16:
        /*0064*/ 	.word	index@(_Z19matMult_largeBlocksPKfS0_Pfi)
        /*0068*/ 	.word	0x00000000
.L_17:


//--------------------- .nv.compat                --------------------------
	.section	.nv.compat,"",@"SHT_CUDA_COMPAT_INFO"
	.align	4
        /*0000*/ 	.byte	0x02, 0x09, 0x00, 0x00, 0x02, 0x02, 0x01, 0x00, 0x02, 0x05, 0x05, 0x00, 0x03, 0x07, 0x01, 0x01
        /*0010*/ 	.byte	0x02, 0x03, 0x00, 0x00, 0x02, 0x06, 0x01, 0x00, 0x04, 0x0b, 0x08, 0x00, 0x09, 0x00, 0x00, 0x00
        /*0020*/ 	.byte	0x00, 0x00, 0x00, 0x00


//--------------------- .nv.info._Z13matMult_naivePKfS0_Pfi --------------------------
	.section	.nv.info._Z13matMult_naivePKfS0_Pfi,"",@"SHT_CUDA_INFO"
	.sectionflags	@""
	.align	4


	//----- nvinfo : EIATTR_CUDA_API_VERSION
	.align		4
        /*0000*/ 	.byte	0x04, 0x37
        /*0002*/ 	.short	(.L_19 - .L_18)
.L_18:
        /*0004*/ 	.word	0x00000082


	//----- nvinfo : EIATTR_KPARAM_INFO
	.align		4
.L_19:
        /*0008*/ 	.byte	0x04, 0x17
        /*000a*/ 	.short	(.L_21 - .L_20)
.L_20:
        /*000c*/ 	.word	0x00000000
        /*0010*/ 	.short	0x0003
        /*0012*/ 	.short	0x0018
        /*0014*/ 	.byte	0x00, 0xf0, 0x11, 0x00


	//----- nvinfo : EIATTR_KPARAM_INFO
	.align		4
.L_21:
        /*0018*/ 	.byte	0x04, 0x17
        /*001a*/ 	.short	(.L_23 - .L_22)
.L_22:
        /*001c*/ 	.word	0x00000000
        /*0020*/ 	.short	0x0002
        /*0022*/ 	.short	0x0010
        /*0024*/ 	.byte	0x00, 0xf5, 0x21, 0x00


	//----- nvinfo : EIATTR_KPARAM_INFO
	.align		4
.L_23:
        /*0028*/ 	.byte	0x04, 0x17
        /*002a*/ 	.short	(.L_25 - .L_24)
.L_24:
        /*002c*/ 	.word	0x00000000
        /*0030*/ 	.short	0x0001
        /*0032*/ 	.short	0x0008
        /*0034*/ 	.byte	0x00, 0xf5, 0x21, 0x00


	//----- nvinfo : EIATTR_KPARAM_INFO
	.align		4
.L_25:
        /*0038*/ 	.byte	0x04, 0x17
        /*003a*/ 	.short	(.L_27 - .L_26)
.L_26:
        /*003c*/ 	.word	0x00000000
        /*0040*/ 	.short	0x0000
        /*0042*/ 	.short	0x0000
        /*0044*/ 	.byte	0x00, 0xf5, 0x21, 0x00


	//----- nvinfo : EIATTR_SPARSE_MMA_MASK
	.align		4
.L_27:
        /*0048*/ 	.byte	0x03, 0x50
        /*004a*/ 	.short	0x0000


	//----- nvinfo : EIATTR_MAXREG_COUNT
	.align		4
        /*004c*/ 	.byte	0x03, 0x1b
        /*004e*/ 	.short	0x00ff


	//----- nvinfo : EIATTR_MERCURY_ISA_VERSION
	.align		4
        /*0050*/ 	.byte	0x03, 0x5f
        /*0052*/ 	.short	0x0101


	//----- nvinfo : EIATTR_VRC_CTA_INIT_COUNT
	.align		4
        /*0054*/ 	.byte	0x02, 0x4a
	.zero		1
	.zero		1


	//----- nvinfo : EIATTR_EXIT_INSTR_OFFSETS
	.align		4
        /*0058*/ 	.byte	0x04, 0x1c
        /*005a*/ 	.short	(.L_29 - .L_28)


	//   ....[0]....
.L_28:
        /*005c*/ 	.word	0x000000c0


	//   ....[1]....
        /*0060*/ 	.word	0x00000a90


	//----- nvinfo : EIATTR_CBANK_PARAM_SIZE
	.align		4
.L_29:
        /*0064*/ 	.byte	0x03, 0x19
        /*0066*/ 	.short	0x001c


	//----- nvinfo : EIATTR_PARAM_CBANK
	.align		4
        /*0068*/ 	.byte	0x04, 0x0a
        /*006a*/ 	.short	(.L_31 - .L_30)
	.align		4
.L_30:
        /*006c*/ 	.word	index@(.nv.constant0._Z13matMult_naivePKfS0_Pfi)
        /*0070*/ 	.short	0x0380
        /*0072*/ 	.short	0x001c


	//----- nvinfo : EIATTR_SW_WAR
	.align		4
.L_31:
        /*0074*/ 	.byte	0x04, 0x36
        /*0076*/ 	.short	(.L_33 - .L_32)
.L_32:
        /*0078*/ 	.word	0x00000008
.L_33:


//--------------------- .nv.info._Z13matMult_tiledPKfS0_Pfi --------------------------
	.section	.nv.info._Z13matMult_tiledPKfS0_Pfi,"",@"SHT_CUDA_INFO"
	.sectionflags	@""
	.align	4


	//----- nvinfo : EIATTR_CUDA_API_VERSION
	.align		4
        /*0000*/ 	.byte	0x04, 0x37
        /*0002*/ 	.short	(.L_35 - .L_34)
.L_34:
        /*0004*/ 	.word	0x00000082


	//----- nvinfo : EIATTR_KPARAM_INFO
	.align		4
.L_35:
        /*0008*/ 	.byte	0x04, 0x17
        /*000a*/ 	.short	(.L_37 - .L_36)
.L_36:
        /*000c*/ 	.word	0x00000000
        /*0010*/ 	.short	0x0003
        /*0012*/ 	.short	0x0018
        /*0014*/ 	.byte	0x00, 0xf0, 0x11, 0x00


	//----- nvinfo : EIATTR_KPARAM_INFO
	.align		4
.L_37:
        /*0018*/ 	.byte	0x04, 0x17
        /*001a*/ 	.short	(.L_39 - .L_38)
.L_38:
        /*001c*/ 	.word	0x00000000
        /*0020*/ 	.short	0x0002
        /*0022*/ 	.short	0x0010
        /*0024*/ 	.byte	0x00, 0xf5, 0x21, 0x00


	//----- nvinfo : EIATTR_KPARAM_INFO
	.align		4
.L_39:
        /*0028*/ 	.byte	0x04, 0x17
        /*002a*/ 	.short	(.L_41 - .L_40)
.L_40:
        /*002c*/ 	.word	0x00000000
        /*0030*/ 	.short	0x0001
        /*0032*/ 	.short	0x0008
        /*0034*/ 	.byte	0x00, 0xf5, 0x21, 0x00


	//----- nvinfo : EIATTR_KPARAM_INFO
	.align		4
.L_41:
        /*0038*/ 	.byte	0x04, 0x17
        /*003a*/ 	.short	(.L_43 - .L_42)
.L_42:
        /*003c*/ 	.word	0x00000000
        /*0040*/ 	.short	0x0000
        /*0042*/ 	.short	0x0000
        /*0044*/ 	.byte	0x00, 0xf5, 0x21, 0x00


	//----- nvinfo : EIATTR_SPARSE_MMA_MASK
	.align		4
.L_43:
        /*0048*/ 	.byte	0x03, 0x50
        /*004a*/ 	.short	0x0000


	//----- nvinfo : EIATTR_MAXREG_COUNT
	.align		4
        /*004c*/ 	.byte	0x03, 0x1b
        /*004e*/ 	.short	0x00ff


	//----- nvinfo : EIATTR_NUM_BARRIERS
	.align		4
        /*0050*/ 	.byte	0x02, 0x4c
        /*0052*/ 	.byte	0x01
	.zero		1


	//----- nvinfo : EIATTR_MERCURY_ISA_VERSION
	.align		4
        /*0054*/ 	.byte	0x03, 0x5f
        /*0056*/ 	.short	0x0101


	//----- nvinfo : EIATTR_VRC_CTA_INIT_COUNT
	.align		4
        /*0058*/ 	.byte	0x02, 0x4a
	.zero		1
	.zero		1


	//----- nvinfo : EIATTR_EXIT_INSTR_OFFSETS
	.align		4
        /*005c*/ 	.byte	0x04, 0x1c
        /*005e*/ 	.short	(.L_45 - .L_44)


	//   ....[0]....
.L_44:
        /*0060*/ 	.word	0x000007d0


	//----- nvinfo : EIATTR_CBANK_PARAM_SIZE
	.align		4
.L_45:
        /*0064*/ 	.byte	0x03, 0x19
        /*0066*/ 	.short	0x001c


	//----- nvinfo : EIATTR_PARAM_CBANK
	.align		4
        /*0068*/ 	.byte	0x04, 0x0a
        /*006a*/ 	.short	(.L_47 - .L_46)
	.align		4
.L_46:
        /*006c*/ 	.word	index@(.nv.constant0._Z13matMult_tiledPKfS0_Pfi)
        /*0070*/ 	.short	0x0380
        /*0072*/ 	.short	0x001c


	//----- nvinfo : EIATTR_SW_WAR
	.align		4
.L_47:
        /*0074*/ 	.byte	0x04, 0x36
        /*0076*/ 	.short	(.L_49 - .L_48)
.L_48:
        /*0078*/ 	.word	0x00000008
.L_49:


//--------------------- .nv.info._Z19matMult_largeBlocksPKfS0_Pfi --------------------------
	.section	.nv.info._Z19matMult_largeBlocksPKfS0_Pfi,"",@"SHT_CUDA_INFO"
	.sectionflags	@""
	.align	4


	//----- nvinfo : EIATTR_CUDA_API_VERSION
	.align		4
        /*0000*/ 	.byte	0x04, 0x37
        /*0002*/ 	.short	(.L_51 - .L_50)
.L_50:
        /*0004*/ 	.word	0x00000082


	//----- nvinfo : EIATTR_KPARAM_INFO
	.align		4
.L_51:
        /*0008*/ 	.byte	0x04, 0x17
        /*000a*/ 	.short	(.L_53 - .L_52)
.L_52:
        /*000c*/ 	.word	0x00000000
        /*0010*/ 	.short	0x0003
        /*0012*/ 	.short	0x0018
        /*0014*/ 	.byte	0x00, 0xf0, 0x11, 0x00


	//----- nvinfo : EIATTR_KPARAM_INFO
	.align		4
.L_53:
        /*0018*/ 	.byte	0x04, 0x17
        /*001a*/ 	.short	(.L_55 - .L_54)
.L_54:
        /*001c*/ 	.word	0x00000000
        /*0020*/ 	.short	0x0002
        /*0022*/ 	.short	0x0010
        /*0024*/ 	.byte	0x00, 0xf5, 0x21, 0x00


	//----- nvinfo : EIATTR_KPARAM_INFO
	.align		4
.L_55:
        /*0028*/ 	.byte	0x04, 0x17
        /*002a*/ 	.short	(.L_57 - .L_56)
.L_56:
        /*002c*/ 	.word	0x00000000
        /*0030*/ 	.short	0x0001
        /*0032*/ 	.short	0x0008
        /*0034*/ 	.byte	0x00, 0xf5, 0x21, 0x00


	//----- nvinfo : EIATTR_KPARAM_INFO
	.align		4
.L_57:
        /*0038*/ 	.byte	0x04, 0x17
        /*003a*/ 	.short	(.L_59 - .L_58)
.L_58:
        /*003c*/ 	.word	0x00000000
        /*0040*/ 	.short	0x0000
        /*0042*/ 	.short	0x0000
        /*0044*/ 	.byte	0x00, 0xf5, 0x21, 0x00


	//----- nvinfo : EIATTR_SPARSE_MMA_MASK
	.align		4
.L_59:
        /*0048*/ 	.byte	0x03, 0x50
        /*004a*/ 	.short	0x0000


	//----- nvinfo : EIATTR_MAXREG_COUNT
	.align		4
        /*004c*/ 	.byte	0x03, 0x1b
        /*004e*/ 	.short	0x00ff


	//----- nvinfo : EIATTR_NUM_BARRIERS
	.align		4
        /*0050*/ 	.byte	0x02, 0x4c
        /*0052*/ 	.byte	0x01
	.zero		1


	//----- nvinfo : EIATTR_MERCURY_ISA_VERSION
	.align		4
        /*0054*/ 	.byte	0x03, 0x5f
        /*0056*/ 	.short	0x0101


	//----- nvinfo : EIATTR_VRC_CTA_INIT_COUNT
	.align		4
        /*0058*/ 	.byte	0x02, 0x4a
	.zero		1
	.zero		1


	//----- nvinfo : EIATTR_EXIT_INSTR_OFFSETS
	.align		4
        /*005c*/ 	.byte	0x04, 0x1c
        /*005e*/ 	.short	(.L_61 - .L_60)


	//   ....[0]....
.L_60:
        /*0060*/ 	.word	0x00000b60


	//----- nvinfo : EIATTR_CBANK_PARAM_SIZE
	.align		4
.L_61:
        /*0064*/ 	.byte	0x03, 0x19
        /*0066*/ 	.short	0x001c


	//----- nvinfo : EIATTR_PARAM_CBANK
	.align		4
        /*0068*/ 	.byte	0x04, 0x0a
        /*006a*/ 	.short	(.L_63 - .L_62)
	.align		4
.L_62:
        /*006c*/ 	.word	index@(.nv.constant0._Z19matMult_largeBlocksPKfS0_Pfi)
        /*0070*/ 	.short	0x0380
        /*0072*/ 	.short	0x001c


	//----- nvinfo : EIATTR_SW_WAR
	.align		4
.L_63:
        /*0074*/ 	.byte	0x04, 0x36
        /*0076*/ 	.short	(.L_65 - .L_64)
.L_64:
        /*0078*/ 	.word	0x00000008
.L_65:


//--------------------- .nv.callgraph             --------------------------
	.section	.nv.callgraph,"",@"SHT_CUDA_CALLGRAPH"
	.align	4
	.sectionentsize	8
	.align		4
        /*0000*/ 	.word	0x00000000
	.align		4
        /*0004*/ 	.word	0xffffffff
	.align		4
        /*0008*/ 	.word	0x00000000
	.align		4
        /*000c*/ 	.word	0xfffffffe
	.align		4
        /*0010*/ 	.word	0x00000000
	.align		4
        /*0014*/ 	.word	0xfffffffd
	.align		4
        /*0018*/ 	.word	0x00000000
	.align		4
        /*001c*/ 	.word	0xfffffffc


//--------------------- .text._Z13matMult_naivePKfS0_Pfi --------------------------
	.section	.text._Z13matMult_naivePKfS0_Pfi,"ax",@progbits
	.align	128
        .global         _Z13matMult_naivePKfS0_Pfi
        .type           _Z13matMult_naivePKfS0_Pfi,@function
        .size           _Z13matMult_naivePKfS0_Pfi,(.L_x_11 - _Z13matMult_naivePKfS0_Pfi)
        .other          _Z13matMult_naivePKfS0_Pfi,@"STO_CUDA_ENTRY STV_DEFAULT"
_Z13matMult_naivePKfS0_Pfi:
.text._Z13matMult_naivePKfS0_Pfi:
[----:B------:R-:W-:Y:S01]  /*0000*/  LDC R1, c[0x0][0x37c] ;  /* 0x0000df00ff017b82 */ /* 0x000fe20000000800 */
[----:B------:R-:W0:Y:S07]  /*0010*/  S2R R3, SR_TID.X ;  /* 0x0000000000037919 */ /* 0x000e2e0000002100 */
[----:B------:R-:W0:Y:S01]  /*0020*/  LDC R0, c[0x0][0x360] ;  /* 0x0000d800ff007b82 */ /* 0x000e220000000800 */
[----:B------:R-:W1:Y:S01]  /*0030*/  LDCU UR20, c[0x0][0x398] ;  /* 0x00007300ff1477ac */ /* 0x000e620008000800 */
[----:B------:R-:W2:Y:S06]  /*0040*/  S2R R2, SR_TID.Y ;  /* 0x0000000000027919 */ /* 0x000eac0000002200 */
[----:B------:R-:W0:Y:S08]  /*0050*/  S2UR UR4, SR_CTAID.X ;  /* 0x00000000000479c3 */ /* 0x000e300000002500 */
[----:B------:R-:W2:Y:S08]  /*0060*/  S2UR UR5, SR_CTAID.Y ;  /* 0x00000000000579c3 */ /* 0x000eb00000002600 */
[----:B------:R-:W2:Y:S01]  /*0070*/  LDC R13, c[0x0][0x364] ;  /* 0x0000d900ff0d7b82 */ /* 0x000ea20000000800 */
[----:B0-----:R-:W-:-:S02]  /*0080*/  IMAD R0, R0, UR4, R3 ;  /* 0x0000000400007c24 */ /* 0x001fc4000f8e0203 */
[----:B--2---:R-:W-:-:S05]  /*0090*/  IMAD R13, R13, UR5, R2 ;  /* 0x000000050d0d7c24 */ /* 0x004fca000f8e0202 */
[----:B------:R-:W-:-:S04]  /*00a0*/  VIMNMX R2, PT, PT, R0, R13, !PT ;  /* 0x0000000d00027248 */ /* 0x000fc80007fe0100 */
[----:B-1----:R-:W-:-:S13]  /*00b0*/  ISETP.GE.AND P0, PT, R2, UR20, PT ;  /* 0x0000001402007c0c */ /* 0x002fda000bf06270 */
[----:B------:R-:W-:Y:S05]  /*00c0*/  @P0 EXIT ;  /* 0x000000000000094d */ /* 0x000fea0003800000 */
[----:B------:R-:W-:Y:S01]  /*00d0*/  UISETP.GE.U32.AND UP0, UPT, UR20, 0x8, UPT ;  /* 0x000000081400788c */ /* 0x000fe2000bf06070 */
[----:B------:R-:W-:Y:S02]  /*00e0*/  HFMA2 R12, -RZ, RZ, 0, 0 ;  /* 0x00000000ff0c7431 */ /* 0x000fe400000001ff */
[----:B------:R-:W-:Y:S01]  /*00f0*/  IMAD R13, R13, UR20, RZ ;  /* 0x000000140d0d7c24 */ /* 0x000fe2000f8e02ff */
[----:B------:R-:W-:Y:S01]  /*0100*/  UMOV UR4, URZ ;  /* 0x000000ff00047c82 */ /* 0x000fe20008000000 */
[----:B------:R-:W0:Y:S04]  /*0110*/  LDCU.64 UR18, c[0x0][0x358] ;  /* 0x00006b00ff1277ac */ /* 0x000e280008000a00 */
[----:B------:R-:W-:Y:S05]  /*0120*/  BRA.U !UP0, `(.L_x_0) ;  /* 0x0000000508047547 */ /* 0x000fea000b800000 */
[----:B------:R-:W1:Y:S01]  /*0130*/  LDCU.128 UR24, c[0x0][0x380] ;  /* 0x00007000ff1877ac */ /* 0x000e620008000c00 */
[----:B------:R-:W-:Y:S02]  /*0140*/  MOV R12, RZ ;  /* 0x000000ff000c7202 */ /* 0x000fe40000000f00 */
[----:B------:R-:W-:Y:S01]  /*0150*/  MOV R14, R0 ;  /* 0x00000000000e7202 */ /* 0x000fe20000000f00 */
[----:B------:R-:W-:-:S04]  /*0160*/  ULOP3.LUT UR4, UR20, 0x7ffffff8, URZ, 0xc0, !UPT ;  /* 0x7ffffff814047892 */ /* 0x000fc8000f8ec0ff */
[----:B------:R-:W-:Y:S01]  /*0170*/  UIADD3 UR5, UPT, UPT, -UR4, URZ, URZ ;  /* 0x000000ff04057290 */ /* 0x000fe2000fffe1ff */
[----:B-1----:R-:W-:Y:S01]  /*0180*/  MOV R2, UR24 ;  /* 0x0000001800027c02 */ /* 0x002fe20008000f00 */
[----:B------:R-:W-:Y:S01]  /*0190*/  UIMAD.WIDE UR6, UR20, 0x8, UR26 ;  /* 0x00000008140678a5 */ /* 0x000fe2000f8e021a */
[----:B------:R-:W-:Y:S01]  /*01a0*/  MOV R3, UR25 ;  /* 0x0000001900037c02 */ /* 0x000fe20008000f00 */
[----:B------:R-:W-:Y:S02]  /*01b0*/  UIMAD.WIDE UR8, UR20, 0xc, UR26 ;  /* 0x0000000c140878a5 */ /* 0x000fe4000f8e021a */
[----:B------:R-:W-:Y:S01]  /*01c0*/  UIMAD.WIDE UR10, UR20, 0x10, UR26 ;  /* 0x00000010140a78a5 */ /* 0x000fe2000f8e021a */
[----:B------:R-:W-:Y:S01]  /*01d0*/  IMAD.WIDE.U32 R2, R13, 0x4, R2 ;  /* 0x000000040d027825 */ /* 0x000fe200078e0002 */
[----:B------:R-:W-:Y:S02]  /*01e0*/  UIMAD.WIDE UR12, UR20, 0x14, UR26 ;  /* 0x00000014140c78a5 */ /* 0x000fe4000f8e021a */
[----:B------:R-:W-:Y:S01]  /*01f0*/  UIMAD.WIDE UR14, UR20, 0x18, UR26 ;  /* 0x00000018140e78a5 */ /* 0x000fe2000f8e021a */
[----:B------:R-:W-:Y:S01]  /*0200*/  IADD3 R2, P0, PT, R2, 0x10, RZ ;  /* 0x0000001002027810 */ /* 0x000fe20007f1e0ff */
[----:B------:R-:W-:-:S03]  /*0210*/  UIMAD.WIDE UR16, UR20, 0x1c, UR26 ;  /* 0x0000001c141078a5 */ /* 0x000fc6000f8e021a */
[----:B------:R-:W-:-:S09]  /*0220*/  IADD3.X R3, PT, PT, RZ, R3, RZ, P0, !PT ;  /* 0x00000003ff037210 */ /* 0x000fd200007fe4ff */
.L_x_1:
[----:B------:R-:W-:Y:S01]  /*0230*/  UIMAD.WIDE UR22, UR20, 0x4, UR26 ;  /* 0x00000004141678a5 */ /* 0x000fe2000f8e021a */
[----:B------:R-:W-:Y:S02]  /*0240*/  IMAD.MOV.U32 R23, RZ, RZ, 0x4 ;  /* 0x00000004ff177424 */ /* 0x000fe400078e00ff */
[----:B------:R-:W-:Y:S01]  /*0250*/  HFMA2 R11, -RZ, RZ, 0, 2.384185791015625e-07 ;  /* 0x00000004ff0b7431 */ /* 0x000fe200000001ff */
[----:B------:R-:W-:Y:S01]  /*0260*/  MOV R25, 0x4 ;  /* 0x0000000400197802 */ /* 0x000fe20000000f00 */
[----:B0-----:R-:W2:Y:S01]  /*0270*/  LDG.E R21, desc[UR18][R2.64+-0x10] ;  /* 0xfffff01202157981 */ /* 0x001ea2000c1e1900 */
[C---:B------:R-:W-:Y:S01]  /*0280*/  IMAD.WIDE R22, R14.reuse, R23, UR26 ;  /* 0x0000001a0e167e25 */ /* 0x040fe2000f8e0217 */
[----:B------:R-:W-:Y:S02]  /*0290*/  MOV R8, UR22 ;  /* 0x0000001600087c02 */ /* 0x000fe40008000f00 */
[----:B------:R-:W-:Y:S01]  /*02a0*/  MOV R9, UR23 ;  /* 0x0000001700097c02 */ /* 0x000fe20008000f00 */
[----:B------:R-:W3:Y:S02]  /*02b0*/  LDG.E R19, desc[UR18][R2.64+-0xc] ;  /* 0xfffff41202137981 */ /* 0x000ee4000c1e1900 */
[----:B------:R-:W-:-:S02]  /*02c0*/  IMAD.WIDE R8, R14, 0x4, R8 ;  /* 0x000000040e087825 */ /* 0x000fc400078e0208 */
[----:B------:R-:W2:Y:S01]  /*02d0*/  LDG.E R22, desc[UR18][R22.64] ;  /* 0x0000001216167981 */ /* 0x000ea2000c1e1900 */
[----:B------:R-:W-:Y:S01]  /*02e0*/  MOV R5, 0x4 ;  /* 0x0000000400057802 */ /* 0x000fe20000000f00 */
[C---:B------:R-:W-:Y:S02]  /*02f0*/  IMAD.WIDE R24, R14.reuse, R25, UR6 ;  /* 0x000000060e187e25 */ /* 0x040fe4000f8e0219 */
[----:B------:R0:W3:Y:S02]  /*0300*/  LDG.E R20, desc[UR18][R8.64] ;  /* 0x0000001208147981 */ /* 0x0000e4000c1e1900 */
[----:B------:R-:W-:Y:S02]  /*0310*/  IMAD.WIDE R10, R14, R11, UR8 ;  /* 0x000000080e0a7e25 */ /* 0x000fe4000f8e020b */
[----:B------:R-:W4:Y:S04]  /*0320*/  LDG.E R18, desc[UR18][R24.64] ;  /* 0x0000001218127981 */ /* 0x000f28000c1e1900 */
[----:B------:R-:W4:Y:S01]  /*0330*/  LDG.E R17, desc[UR18][R2.64+-0x8] ;  /* 0xfffff81202117981 */ /* 0x000f22000c1e1900 */
[----:B0-----:R-:W-:-:S02]  /*0340*/  HFMA2 R9, -RZ, RZ, 0, 2.384185791015625e-07 ;  /* 0x00000004ff097431 */ /* 0x001fc400000001ff */
[----:B------:R-:W-:Y:S01]  /*0350*/  IMAD.MOV.U32 R7, RZ, RZ, 0x4 ;  /* 0x00000004ff077424 */ /* 0x000fe200078e00ff */
[----:B------:R0:W5:Y:S01]  /*0360*/  LDG.E R16, desc[UR18][R10.64] ;  /* 0x000000120a107981 */ /* 0x000162000c1e1900 */
[----:B------:R-:W-:-:S03]  /*0370*/  IMAD.WIDE R4, R14, R5, UR10 ;  /* 0x0000000a0e047e25 */ /* 0x000fc6000f8e0205 */
[----:B------:R-:W5:Y:S01]  /*0380*/  LDG.E R15, desc[UR18][R2.64+-0x4] ;  /* 0xfffffc12020f7981 */ /* 0x000f62000c1e1900 */
[C---:B------:R-:W-:Y:S01]  /*0390*/  IMAD.WIDE R6, R14.reuse, R7, UR12 ;  /* 0x0000000c0e067e25 */ /* 0x040fe2000f8e0207 */
[----:B------:R-:W-:Y:S02]  /*03a0*/  MOV R27, 0x4 ;  /* 0x00000004001b7802 */ /* 0x000fe40000000f00 */
[----:B------:R1:W5:Y:S01]  /*03b0*/  LDG.E R4, desc[UR18][R4.64] ;  /* 0x0000001204047981 */ /* 0x000362000c1e1900 */
[----:B------:R-:W-:-:S03]  /*03c0*/  IMAD.WIDE R8, R14, R9, UR14 ;  /* 0x0000000e0e087e25 */ /* 0x000fc6000f8e0209 */
[----:B------:R-:W5:Y:S01]  /*03d0*/  LDG.E R23, desc[UR18][R2.64] ;  /* 0x0000001202177981 */ /* 0x000f62000c1e1900 */
[----:B0-----:R-:W-:-:S03]  /*03e0*/  IMAD.WIDE R10, R14, R27, UR16 ;  /* 0x000000100e0a7e25 */ /* 0x001fc6000f8e021b */
[----:B------:R-:W5:Y:S04]  /*03f0*/  LDG.E R7, desc[UR18][R6.64] ;  /* 0x0000001206077981 */ /* 0x000f68000c1e1900 */
[----:B------:R-:W5:Y:S04]  /*0400*/  LDG.E R24, desc[UR18][R2.64+0x4] ;  /* 0x0000041202187981 */ /* 0x000f68000c1e1900 */
[----:B------:R-:W5:Y:S04]  /*0410*/  LDG.E R8, desc[UR18][R8.64] ;  /* 0x0000001208087981 */ /* 0x000f68000c1e1900 */
[----:B------:R-:W5:Y:S04]  /*0420*/  LDG.E R25, desc[UR18][R2.64+0x8] ;  /* 0x0000081202197981 */ /* 0x000f68000c1e1900 */
[----:B------:R-:W5:Y:S04]  /*0430*/  LDG.E R10, desc[UR18][R10.64] ;  /* 0x000000120a0a7981 */ /* 0x000f68000c1e1900 */
[----:B------:R0:W5:Y:S01]  /*0440*/  LDG.E R27, desc[UR18][R2.64+0xc] ;  /* 0x00000c12021b7981 */ /* 0x000162000c1e1900 */
[----:B------:R-:W-:-:S04]  /*0450*/  UIADD3 UR5, UPT, UPT, UR5, 0x8, URZ ;  /* 0x0000000805057890 */ /* 0x000fc8000fffe0ff */
[----:B------:R-:W-:Y:S01]  /*0460*/  UISETP.NE.AND UP0, UPT, UR5, URZ, UPT ;  /* 0x000000ff0500728c */ /* 0x000fe2000bf05270 */
[----:B-1----:R-:W-:Y:S02]  /*0470*/  MOV R5, UR20 ;  /* 0x0000001400057c02 */ /* 0x002fe40008000f00 */
[----:B0-----:R-:W-:Y:S02]  /*0480*/  IADD3 R2, P0, PT, R2, 0x20, RZ ;  /* 0x0000002002027810 */ /* 0x001fe40007f1e0ff */
[----:B------:R-:W-:Y:S02]  /*0490*/  LEA R14, R5, R14, 0x3 ;  /* 0x0000000e050e7211 */ /* 0x000fe400078e18ff */
[----:B------:R-:W-:Y:S01]  /*04a0*/  IADD3.X R3, PT, PT, RZ, R3, RZ, P0, !PT ;  /* 0x00000003ff037210 */ /* 0x000fe200007fe4ff */
[----:B--2---:R-:W-:-:S04]  /*04b0*/  FFMA R22, R21, R22, R12 ;  /* 0x0000001615167223 */ /* 0x004fc8000000000c */
[----:B---3--:R-:W-:-:S04]  /*04c0*/  FFMA R20, R19, R20, R22 ;  /* 0x0000001413147223 */ /* 0x008fc80000000016 */
[----:B----4-:R-:W-:-:S04]  /*04d0*/  FFMA R18, R17, R18, R20 ;  /* 0x0000001211127223 */ /* 0x010fc80000000014 */
[----:B-----5:R-:W-:-:S04]  /*04e0*/  FFMA R16, R15, R16, R18 ;  /* 0x000000100f107223 */ /* 0x020fc80000000012 */
[----:B------:R-:W-:-:S04]  /*04f0*/  FFMA R23, R23, R4, R16 ;  /* 0x0000000417177223 */ /* 0x000fc80000000010 */
[----:B------:R-:W-:-:S04]  /*0500*/  FFMA R24, R24, R7, R23 ;  /* 0x0000000718187223 */ /* 0x000fc80000000017 */
[----:B------:R-:W-:-:S04]  /*0510*/  FFMA R8, R25, R8, R24 ;  /* 0x0000000819087223 */ /* 0x000fc80000000018 */
[----:B------:R-:W-:Y:S01]  /*0520*/  FFMA R12, R27, R10, R8 ;  /* 0x0000000a1b0c7223 */ /* 0x000fe20000000008 */
[----:B------:R-:W-:Y:S06]  /*0530*/  BRA.U UP0, `(.L_x_1) ;  /* 0xfffffffd003c7547 */ /* 0x000fec000b83ffff */
.L_x_0:
[----:B------:R-:W-:-:S04]  /*0540*/  ULOP3.LUT UR6, UR20, 0x7, URZ, 0xc0, !UPT ;  /* 0x0000000714067892 */ /* 0x000fc8000f8ec0ff */
[----:B------:R-:W-:-:S09]  /*0550*/  UISETP.NE.AND UP0, UPT, UR6, URZ, UPT ;  /* 0x000000ff0600728c */ /* 0x000fd2000bf05270 */
[----:B------:R-:W-:Y:S05]  /*0560*/  BRA.U !UP0, `(.L_x_2) ;  /* 0x0000000508387547 */ /* 0x000fea000b800000 */
[----:B------:R-:W-:Y:S02]  /*0570*/  UISETP.GE.U32.AND UP0, UPT, UR6, 0x4, UPT ;  /* 0x000000040600788c */ /* 0x000fe4000bf06070 */
[----:B------:R-:W-:-:S04]  /*0580*/  ULOP3.LUT UR5, UR20, 0x3, URZ, 0xc0, !UPT ;  /* 0x0000000314057892 */ /* 0x000fc8000f8ec0ff */
[----:B------:R-:W-:-:S03]  /*0590*/  UISETP.NE.AND UP1, UPT, UR5, URZ, UPT ;  /* 0x000000ff0500728c */ /* 0x000fc6000bf25270 */
[----:B------:R-:W-:Y:S08]  /*05a0*/  BRA.U !UP0, `(.L_x_3) ;  /* 0x00000001087c7547 */ /* 0x000ff0000b800000 */
[----:B------:R-:W1:Y:S01]  /*05b0*/  LDC.64 R6, c[0x0][0x388] ;  /* 0x0000e200ff067b82 */ /* 0x000e620000000a00 */
[----:B------:R-:W2:Y:S01]  /*05c0*/  LDCU.64 UR6, c[0x0][0x380] ;  /* 0x00007000ff0677ac */ /* 0x000ea20008000a00 */
[----:B------:R-:W-:Y:S01]  /*05d0*/  IMAD.U32 R9, RZ, RZ, UR4 ;  /* 0x00000004ff097e24 */ /* 0x000fe2000f8e00ff */
[C---:B------:R-:W-:Y:S02]  /*05e0*/  IADD3 R3, PT, PT, R13.reuse, UR4, RZ ;  /* 0x000000040d037c10 */ /* 0x040fe4000fffe0ff */
[----:B------:R-:W-:Y:S01]  /*05f0*/  IADD3 R10, P0, PT, R13, UR4, RZ ;  /* 0x000000040d0a7c10 */ /* 0x000fe2000ff1e0ff */
[----:B------:R-:W-:Y:S01]  /*0600*/  IMAD R9, R9, UR20, R0 ;  /* 0x0000001409097c24 */ /* 0x000fe2000f8e0200 */
[----:B------:R-:W-:Y:S01]  /*0610*/  MOV R11, UR20 ;  /* 0x00000014000b7c02 */ /* 0x000fe20008000f00 */
[----:B------:R-:W3:Y:S01]  /*0620*/  LDC.64 R4, c[0x0][0x380] ;  /* 0x0000e000ff047b82 */ /* 0x000ee20000000a00 */
[----:B------:R-:W-:Y:S01]  /*0630*/  MOV R15, UR20 ;  /* 0x00000014000f7c02 */ /* 0x000fe20008000f00 */
[----:B-1----:R-:W-:Y:S01]  /*0640*/  IMAD.WIDE R6, R9, 0x4, R6 ;  /* 0x0000000409067825 */ /* 0x002fe200078e0206 */
[----:B------:R-:W-:-:S05]  /*0650*/  MOV R9, UR20 ;  /* 0x0000001400097c02 */ /* 0x000fca0008000f00 */
[----:B------:R-:W-:Y:S02]  /*0660*/  IMAD.WIDE R8, R9, 0x4, R6 ;  /* 0x0000000409087825 */ /* 0x000fe400078e0206 */
[----:B0-----:R-:W4:Y:S02]  /*0670*/  LDG.E R6, desc[UR18][R6.64] ;  /* 0x0000001206067981 */ /* 0x001f24000c1e1900 */
[----:B---3--:R-:W-:Y:S01]  /*0680*/  IMAD.WIDE.U32 R4, R3, 0x4, R4 ;  /* 0x0000000403047825 */ /* 0x008fe200078e0004 */
[----:B------:R-:W-:Y:S01]  /*0690*/  IADD3.X R3, PT, PT, RZ, RZ, RZ, P0, !PT ;  /* 0x000000ffff037210 */ /* 0x000fe200007fe4ff */
[----:B------:R-:W3:Y:S01]  /*06a0*/  LDG.E R17, desc[UR18][R8.64] ;  /* 0x0000001208117981 */ /* 0x000ee2000c1e1900 */
[----:B--2---:R-:W-:-:S03]  /*06b0*/  LEA R2, P0, R10, UR6, 0x2 ;  /* 0x000000060a027c11 */ /* 0x004fc6000f8010ff */
[----:B------:R-:W4:Y:S01]  /*06c0*/  LDG.E R5, desc[UR18][R4.64] ;  /* 0x0000001204057981 */ /* 0x000f22000c1e1900 */
[----:B------:R-:W-:Y:S01]  /*06d0*/  LEA.HI.X R3, R10, UR7, R3, 0x2, P0 ;  /* 0x000000070a037c11 */ /* 0x000fe200080f1403 */
[----:B------:R-:W-:-:S04]  /*06e0*/  IMAD.WIDE R10, R11, 0x4, R8 ;  /* 0x000000040b0a7825 */ /* 0x000fc800078e0208 */
[----:B------:R-:W3:Y:S01]  /*06f0*/  LDG.E R16, desc[UR18][R2.64+0x4] ;  /* 0x0000041202107981 */ /* 0x000ee2000c1e1900 */
[----:B------:R-:W-:-:S03]  /*0700*/  IMAD.WIDE R14, R15, 0x4, R10 ;  /* 0x000000040f0e7825 */ /* 0x000fc600078e020a */
[----:B------:R-:W2:Y:S04]  /*0710*/  LDG.E R19, desc[UR18][R10.64] ;  /* 0x000000120a137981 */ /* 0x000ea8000c1e1900 */
[----:B------:R-:W2:Y:S04]  /*0720*/  LDG.E R18, desc[UR18][R2.64+0x8] ;  /* 0x0000081202127981 */ /* 0x000ea8000c1e1900 */
[----:B------:R-:W5:Y:S04]  /*0730*/  LDG.E R20, desc[UR18][R2.64+0xc] ;  /* 0x00000c1202147981 */ /* 0x000f68000c1e1900 */
[----:B------:R-:W5:Y:S01]  /*0740*/  LDG.E R14, desc[UR18][R14.64] ;  /* 0x000000120e0e7981 */ /* 0x000f62000c1e1900 */
[----:B------:R-:W-:Y:S01]  /*0750*/  UIADD3 UR4, UPT, UPT, UR4, 0x4, URZ ;  /* 0x0000000404047890 */ /* 0x000fe2000fffe0ff */
[----:B----4-:R-:W-:-:S04]  /*0760*/  FFMA R5, R5, R6, R12 ;  /* 0x0000000605057223 */ /* 0x010fc8000000000c */
[----:B---3--:R-:W-:-:S04]  /*0770*/  FFMA R5, R16, R17, R5 ;  /* 0x0000001110057223 */ /* 0x008fc80000000005 */
[----:B--2---:R-:W-:-:S04]  /*0780*/  FFMA R5, R18, R19, R5 ;  /* 0x0000001312057223 */ /* 0x004fc80000000005 */
[----:B-----5:R-:W-:-:S07]  /*0790*/  FFMA R12, R20, R14, R5 ;  /* 0x0000000e140c7223 */ /* 0x020fce0000000005 */
.L_x_3:
[----:B------:R-:W-:Y:S05]  /*07a0*/  BRA.U !UP1, `(.L_x_2) ;  /* 0x0000000109a87547 */ /* 0x000fea000b800000 */
[----:B------:R-:W-:Y:S01]  /*07b0*/  UISETP.NE.AND UP0, UPT, UR5, 0x1, UPT ;  /* 0x000000010500788c */ /* 0x000fe2000bf05270 */
[----:B------:R-:W-:Y:S01]  /*07c0*/  MOV R7, UR4 ;  /* 0x0000000400077c02 */ /* 0x000fe20008000f00 */
[----:B------:R-:W-:Y:S02]  /*07d0*/  ULOP3.LUT UR5, UR20, 0x1, URZ, 0xc0, !UPT ;  /* 0x0000000114057892 */ /* 0x000fe4000f8ec0ff */
[----:B------:R-:W-:Y:S02]  /*07e0*/  MOV R15, UR20 ;  /* 0x00000014000f7c02 */ /* 0x000fe40008000f00 */
[----:B------:R-:W-:Y:S01]  /*07f0*/  UISETP.NE.U32.AND UP1, UPT, UR5, 0x1, UPT ;  /* 0x000000010500788c */ /* 0x000fe2000bf25070 */
[----:B------:R-:W-:-:S04]  /*0800*/  PLOP3.LUT P1, PT, PT, PT, UP0, 0x80, 0x8 ;  /* 0x000000000008781c */ /* 0x000fc80003f2f008 */
[----:B------:R-:W1:Y:S01]  /*0810*/  @UP0 LDCU.128 UR8, c[0x0][0x380] ;  /* 0x00007000ff0807ac */ /* 0x000e620008000c00 */
[----:B------:R-:W-:Y:S01]  /*0820*/  PLOP3.LUT P0, PT, PT, PT, UP1, 0x80, 0x8 ;  /* 0x000000000008781c */ /* 0x000fe20003f0f018 */
[----:B------:R-:W2:Y:S04]  /*0830*/  @UP0 LDCU.64 UR6, c[0x0][0x380] ;  /* 0x00007000ff0607ac */ /* 0x000ea80008000a00 */
[----:B------:R-:W3:Y:S03]  /*0840*/  @!UP1 LDCU.128 UR12, c[0x0][0x380] ;  /* 0x00007000ff0c97ac */ /* 0x000ee60008000c00 */
[C---:B------:R-:W-:Y:S02]  /*0850*/  @P1 IADD3 R3, PT, PT, R13.reuse, UR4, RZ ;  /* 0x000000040d031c10 */ /* 0x040fe4000fffe0ff */
[----:B------:R-:W-:Y:S01]  /*0860*/  @P1 IADD3 R6, P2, PT, R13, UR4, RZ ;  /* 0x000000040d061c10 */ /* 0x000fe2000ff5e0ff */
[----:B------:R-:W-:Y:S01]  /*0870*/  @UP0 UIADD3 UR4, UPT, UPT, UR4, 0x2, URZ ;  /* 0x0000000204040890 */ /* 0x000fe2000fffe0ff */
[----:B-1----:R-:W-:Y:S01]  /*0880*/  MOV R11, UR9 ;  /* 0x00000009000b7c02 */ /* 0x002fe20008000f00 */
[----:B------:R-:W-:Y:S01]  /*0890*/  IMAD.U32 R10, RZ, RZ, UR8 ;  /* 0x00000008ff0a7e24 */ /* 0x000fe2000f8e00ff */
[----:B------:R-:W-:-:S02]  /*08a0*/  MOV R4, UR10 ;  /* 0x0000000a00047c02 */ /* 0x000fc40008000f00 */
[----:B------:R-:W-:Y:S01]  /*08b0*/  MOV R5, UR11 ;  /* 0x0000000b00057c02 */ /* 0x000fe20008000f00 */
[----:B------:R-:W-:-:S04]  /*08c0*/  @P1 IMAD.WIDE.U32 R10, R3, 0x4, R10 ;  /* 0x00000004030a1825 */ /* 0x000fc800078e000a */
[----:B------:R-:W-:Y:S01]  /*08d0*/  @P1 IMAD R3, R7, UR20, R0 ;  /* 0x0000001407031c24 */ /* 0x000fe2000f8e0200 */
[----:B------:R-:W-:Y:S01]  /*08e0*/  @P1 IADD3.X R7, PT, PT, RZ, RZ, RZ, P2, !PT ;  /* 0x000000ffff071210 */ /* 0x000fe200017fe4ff */
[----:B------:R-:W-:Y:S01]  /*08f0*/  IMAD.U32 R19, RZ, RZ, UR4 ;  /* 0x00000004ff137e24 */ /* 0x000fe2000f8e00ff */
[C---:B--2---:R-:W-:Y:S01]  /*0900*/  @P1 LEA R2, P2, R6.reuse, UR6, 0x2 ;  /* 0x0000000606021c11 */ /* 0x044fe2000f8410ff */
[----:B------:R-:W-:Y:S01]  /*0910*/  @P1 IMAD.WIDE R4, R3, 0x4, R4 ;  /* 0x0000000403041825 */ /* 0x000fe200078e0204 */
[----:B------:R-:W-:Y:S01]  /*0920*/  @!P0 IADD3 R17, PT, PT, R13, UR4, RZ ;  /* 0x000000040d118c10 */ /* 0x000fe2000fffe0ff */
[----:B0-----:R-:W2:Y:S01]  /*0930*/  @P1 LDG.E R11, desc[UR18][R10.64] ;  /* 0x000000120a0b1981 */ /* 0x001ea2000c1e1900 */
[----:B------:R-:W-:Y:S01]  /*0940*/  @P1 LEA.HI.X R3, R6, UR7, R7, 0x2, P2 ;  /* 0x0000000706031c11 */ /* 0x000fe200090f1407 */
[----:B------:R-:W-:Y:S01]  /*0950*/  @!P0 IMAD R19, R19, UR20, R0 ;  /* 0x0000001413138c24 */ /* 0x000fe2000f8e0200 */
[----:B---3--:R-:W-:Y:S01]  /*0960*/  MOV R6, UR12 ;  /* 0x0000000c00067c02 */ /* 0x008fe20008000f00 */
[----:B------:R-:W-:Y:S01]  /*0970*/  @P1 IMAD.WIDE R14, R15, 0x4, R4 ;  /* 0x000000040f0e1825 */ /* 0x000fe200078e0204 */
[----:B------:R-:W-:Y:S01]  /*0980*/  MOV R7, UR13 ;  /* 0x0000000d00077c02 */ /* 0x000fe20008000f00 */
[----:B------:R-:W2:Y:S01]  /*0990*/  @P1 LDG.E R4, desc[UR18][R4.64] ;  /* 0x0000001204041981 */ /* 0x000ea2000c1e1900 */
[----:B------:R-:W-:-:S02]  /*09a0*/  MOV R8, UR14 ;  /* 0x0000000e00087c02 */ /* 0x000fc40008000f00 */
[----:B------:R-:W-:Y:S01]  /*09b0*/  MOV R9, UR15 ;  /* 0x0000000f00097c02 */ /* 0x000fe20008000f00 */
[----:B------:R-:W-:Y:S01]  /*09c0*/  @!P0 IMAD.WIDE.U32 R6, R17, 0x4, R6 ;  /* 0x0000000411068825 */ /* 0x000fe200078e0006 */
[----:B------:R-:W3:Y:S03]  /*09d0*/  @P1 LDG.E R14, desc[UR18][R14.64] ;  /* 0x000000120e0e1981 */ /* 0x000ee6000c1e1900 */
[----:B------:R-:W-:Y:S01]  /*09e0*/  @!P0 IMAD.WIDE R8, R19, 0x4, R8 ;  /* 0x0000000413088825 */ /* 0x000fe200078e0208 */
[----:B------:R-:W3:Y:S04]  /*09f0*/  @P1 LDG.E R2, desc[UR18][R2.64+0x4] ;  /* 0x0000041202021981 */ /* 0x000ee8000c1e1900 */
[----:B------:R-:W4:Y:S04]  /*0a00*/  @!P0 LDG.E R7, desc[UR18][R6.64] ;  /* 0x0000001206078981 */ /* 0x000f28000c1e1900 */
[----:B------:R-:W4:Y:S01]  /*0a10*/  @!P0 LDG.E R8, desc[UR18][R8.64] ;  /* 0x0000001208088981 */ /* 0x000f22000c1e1900 */
[----:B--2---:R-:W-:-:S04]  /*0a20*/  @P1 FFMA R11, R11, R4, R12 ;  /* 0x000000040b0b1223 */ /* 0x004fc8000000000c */
[----:B---3--:R-:W-:-:S04]  /*0a30*/  @P1 FFMA R12, R2, R14, R11 ;  /* 0x0000000e020c1223 */ /* 0x008fc8000000000b */
[----:B----4-:R-:W-:-:S07]  /*0a40*/  @!P0 FFMA R12, R7, R8, R12 ;  /* 0x00000008070c8223 */ /* 0x010fce000000000c */
.L_x_2:
[----:B------:R-:W1:Y:S01]  /*0a50*/  LDC.64 R2, c[0x0][0x390] ;  /* 0x0000e400ff027b82 */ /* 0x000e620000000a00 */
[----:B------:R-:W-:-:S05]  /*0a60*/  IADD3 R13, PT, PT, R0, R13, RZ ;  /* 0x0000000d000d7210 */ /* 0x000fca0007ffe0ff */
[----:B-1----:R-:W-:-:S05]  /*0a70*/  IMAD.WIDE R2, R13, 0x4, R2 ;  /* 0x000000040d027825 */ /* 0x002fca00078e0202 */
[----:B0-----:R-:W-:Y:S01]  /*0a80*/  STG.E desc[UR18][R2.64], R12 ;  /* 0x0000000c02007986 */ /* 0x001fe2000c101912 */
[----:B------:R-:W-:Y:S05]  /*0a90*/  EXIT ;  /* 0x000000000000794d */ /* 0x000fea0003800000 */
.L_x_4:
[----:B------:R-:W-:-:S00]  /*0aa0*/  BRA `(.L_x_4) ;  /* 0xfffffffc00fc7947 */ /* 0x000fc0000383ffff */
[----:B------:R-:W-:-:S00]  /*0ab0*/  NOP ;  /* 0x0000000000007918 */ /* 0x000fc00000000000 */
        /* <DEDUP_REMOVED lines=12> */
.L_x_11:


//--------------------- .text._Z13matMult_tiledPKfS0_Pfi --------------------------
	.section	.text._Z13matMult_tiledPKfS0_Pfi,"ax",@progbits
	.align	128
        .global         _Z13matMult_tiledPKfS0_Pfi
        .type           _Z13matMult_tiledPKfS0_Pfi,@function
        .size           _Z13matMult_tiledPKfS0_Pfi,(.L_x_12 - _Z13matMult_tiledPKfS0_Pfi)
        .other          _Z13matMult_tiledPKfS0_Pfi,@"STO_CUDA_ENTRY STV_DEFAULT"
_Z13matMult_tiledPKfS0_Pfi:
.text._Z13matMult_tiledPKfS0_Pfi:
[----:B------:R-:W-:Y:S08]  /*0000*/  LDC R1, c[0x0][0x37c] ;  /* 0x0000df00ff017b82 */ /* 0x000ff00000000800 */
[----:B------:R-:W0:Y:S01]  /*0010*/  LDC R0, c[0x0][0x398] ;  /* 0x0000e600ff007b82 */ /* 0x000e220000000800 */
[----:B------:R-:W1:Y:S01]  /*0020*/  S2R R3, SR_TID.X ;  /* 0x0000000000037919 */ /* 0x000e620000002100 */
[----:B------:R-:W2:Y:S01]  /*0030*/  LDCU.64 UR8, c[0x0][0x358] ;  /* 0x00006b00ff0877ac */ /* 0x000ea20008000a00 */
[----:B------:R-:W-:Y:S01]  /*0040*/  HFMA2 R19, -RZ, RZ, 0, 0 ;  /* 0x00000000ff137431 */ /* 0x000fe200000001ff */
[----:B------:R-:W3:Y:S04]  /*0050*/  S2R R5, SR_TID.Y ;  /* 0x0000000000057919 */ /* 0x000ee80000002200 */
[----:B------:R-:W4:Y:S08]  /*0060*/  S2UR UR7, SR_CTAID.X ;  /* 0x00000000000779c3 */ /* 0x000f300000002500 */
[----:B------:R-:W0:Y:S02]  /*0070*/  S2UR UR10, SR_CTAID.Y ;  /* 0x00000000000a79c3 */ /* 0x000e240000002600 */
[----:B0-----:R-:W-:-:S13]  /*0080*/  ISETP.GE.AND P0, PT, R0, 0x20, PT ;  /* 0x000000200000780c */ /* 0x001fda0003f06270 */
[----:B-1234-:R-:W-:Y:S05]  /*0090*/  @!P0 BRA `(.L_x_5) ;  /* 0x0000000400ac8947 */ /* 0x01efea0003800000 */
[----:B------:R-:W0:Y:S01]  /*00a0*/  S2UR UR6, SR_CgaCtaId ;  /* 0x00000000000679c3 */ /* 0x000e220000008800 */
[----:B------:R-:W-:Y:S01]  /*00b0*/  UMOV UR4, 0x400 ;  /* 0x0000040000047882 */ /* 0x000fe20000000000 */
[----:B------:R-:W-:Y:S01]  /*00c0*/  SHF.R.S32.HI R7, RZ, 0x1f, R0 ;  /* 0x0000001fff077819 */ /* 0x000fe20000011400 */
[----:B------:R-:W-:Y:S01]  /*00d0*/  UIADD3 UR5, UPT, UPT, UR4, 0x1000, URZ ;  /* 0x0000100004057890 */ /* 0x000fe2000fffe0ff */
[----:B------:R-:W-:Y:S02]  /*00e0*/  MOV R19, RZ ;  /* 0x000000ff00137202 */ /* 0x000fe40000000f00 */
[----:B------:R-:W-:Y:S02]  /*00f0*/  LEA.HI R7, R7, R0, RZ, 0x5 ;  /* 0x0000000007077211 */ /* 0x000fe400078f28ff */
[----:B------:R-:W1:Y:S02]  /*0100*/  LDC R2, c[0x0][0x364] ;  /* 0x0000d900ff027b82 */ /* 0x000e640000000800 */
[----:B------:R-:W-:-:S04]  /*0110*/  SHF.R.S32.HI R7, RZ, 0x5, R7 ;  /* 0x00000005ff077819 */ /* 0x000fc80000011407 */
[----:B------:R-:W-:Y:S02]  /*0120*/  IADD3 R4, PT, PT, -R7, RZ, RZ ;  /* 0x000000ff07047210 */ /* 0x000fe40007ffe1ff */
[----:B------:R-:W2:Y:S08]  /*0130*/  LDC R6, c[0x0][0x360] ;  /* 0x0000d800ff067b82 */ /* 0x000eb00000000800 */
[----:B------:R-:W3:Y:S01]  /*0140*/  LDC.64 R22, c[0x0][0x380] ;  /* 0x0000e000ff167b82 */ /* 0x000ee20000000a00 */
[----:B0-----:R-:W-:-:S02]  /*0150*/  ULEA UR4, UR6, UR4, 0x18 ;  /* 0x0000000406047291 */ /* 0x001fc4000f8ec0ff */
[----:B------:R-:W-:-:S04]  /*0160*/  ULEA UR5, UR6, UR5, 0x18 ;  /* 0x0000000506057291 */ /* 0x000fc8000f8ec0ff */
[----:B------:R-:W-:Y:S01]  /*0170*/  LEA R18, R5, UR4, 0x7 ;  /* 0x0000000405127c11 */ /* 0x000fe2000f8e38ff */
[----:B------:R-:W0:Y:S01]  /*0180*/  LDC.64 R20, c[0x0][0x388] ;  /* 0x0000e200ff147b82 */ /* 0x000e220000000a00 */
[----:B-1----:R-:W-:Y:S01]  /*0190*/  IMAD R2, R2, UR10, R5 ;  /* 0x0000000a02027c24 */ /* 0x002fe2000f8e0205 */
[C---:B------:R-:W-:Y:S02]  /*01a0*/  LEA R16, R3.reuse, UR5, 0x2 ;  /* 0x0000000503107c11 */ /* 0x040fe4000f8e10ff */
[----:B------:R-:W-:Y:S01]  /*01b0*/  LEA R17, R3, R18, 0x2 ;  /* 0x0000001203117211 */ /* 0x000fe200078e10ff */
[--C-:B------:R-:W-:Y:S02]  /*01c0*/  IMAD R2, R2, R0, R3.reuse ;  /* 0x0000000002027224 */ /* 0x100fe400078e0203 */
[----:B--2---:R-:W-:-:S04]  /*01d0*/  IMAD R6, R6, UR7, R3 ;  /* 0x0000000706067c24 */ /* 0x004fc8000f8e0203 */
[C---:B------:R-:W-:Y:S01]  /*01e0*/  IMAD R7, R5.reuse, R0, R6 ;  /* 0x0000000005077224 */ /* 0x040fe200078e0206 */
[----:B------:R-:W-:-:S07]  /*01f0*/  LEA R6, R5, R16, 0x7 ;  /* 0x0000001005067211 */ /* 0x000fce00078e38ff */
.L_x_6:
[----:B---3--:R-:W-:-:S04]  /*0200*/  IMAD.WIDE.U32 R8, R2, 0x4, R22 ;  /* 0x0000000402087825 */ /* 0x008fc800078e0016 */
[----:B0-----:R-:W-:Y:S02]  /*0210*/  IMAD.WIDE.U32 R10, R7, 0x4, R20 ;  /* 0x00000004070a7825 */ /* 0x001fe400078e0014 */
[----:B------:R-:W2:Y:S04]  /*0220*/  LDG.E R8, desc[UR8][R8.64] ;  /* 0x0000000808087981 */ /* 0x000ea8000c1e1900 */
[----:B------:R-:W3:Y:S01]  /*0230*/  LDG.E R27, desc[UR8][R10.64] ;  /* 0x000000080a1b7981 */ /* 0x000ee2000c1e1900 */
[----:B------:R-:W-:Y:S02]  /*0240*/  IADD3 R4, PT, PT, R4, 0x1, RZ ;  /* 0x0000000104047810 */ /* 0x000fe40007ffe0ff */
[----:B------:R-:W-:Y:S02]  /*0250*/  IADD3 R2, PT, PT, R2, 0x20, RZ ;  /* 0x0000002002027810 */ /* 0x000fe40007ffe0ff */
[----:B------:R-:W-:-:S02]  /*0260*/  ISETP.NE.AND P0, PT, R4, RZ, PT ;  /* 0x000000ff0400720c */ /* 0x000fc40003f05270 */
[----:B------:R-:W-:Y:S01]  /*0270*/  LEA R7, R0, R7, 0x5 ;  /* 0x0000000700077211 */ /* 0x000fe200078e28ff */
[----:B--2---:R-:W-:Y:S04]  /*0280*/  STS [R17], R8 ;  /* 0x0000000811007388 */ /* 0x004fe80000000800 */
[----:B---3--:R-:W-:Y:S01]  /*0290*/  STS [R6], R27 ;  /* 0x0000001b06007388 */ /* 0x008fe20000000800 */
[----:B------:R-:W-:Y:S06]  /*02a0*/  BAR.SYNC.DEFER_BLOCKING 0x0 ;  /* 0x0000000000007b1d */ /* 0x000fec0000010000 */
[----:B------:R-:W-:Y:S04]  /*02b0*/  LDS R24, [R16] ;  /* 0x0000000010187984 */ /* 0x000fe80000000800 */
[----:B------:R-:W0:Y:S04]  /*02c0*/  LDS.128 R12, [R18] ;  /* 0x00000000120c7984 */ /* 0x000e280000000c00 */
[----:B------:R-:W1:Y:S04]  /*02d0*/  LDS R29, [R16+0x80] ;  /* 0x00008000101d7984 */ /* 0x000e680000000800 */
[----:B------:R-:W2:Y:S04]  /*02e0*/  LDS R25, [R16+0x100] ;  /* 0x0001000010197984 */ /* 0x000ea80000000800 */
[----:B------:R-:W-:Y:S01]  /*02f0*/  LDS.128 R8, [R18+0x10] ;  /* 0x0000100012087984 */ /* 0x000fe20000000c00 */
[----:B0-----:R-:W-:-:S03]  /*0300*/  FFMA R12, R12, R24, R19 ;  /* 0x000000180c0c7223 */ /* 0x001fc60000000013 */
[----:B------:R-:W0:Y:S01]  /*0310*/  LDS R19, [R16+0x180] ;  /* 0x0001800010137984 */ /* 0x000e220000000800 */
[----:B-1----:R-:W-:-:S03]  /*0320*/  FFMA R24, R29, R13, R12 ;  /* 0x0000000d1d187223 */ /* 0x002fc6000000000c */
[----:B------:R-:W1:Y:S01]  /*0330*/  LDS R13, [R16+0x200] ;  /* 0x00020000100d7984 */ /* 0x000e620000000800 */
[----:B--2---:R-:W-:-:S03]  /*0340*/  FFMA R14, R25, R14, R24 ;  /* 0x0000000e190e7223 */ /* 0x004fc60000000018 */
[----:B------:R-:W2:Y:S04]  /*0350*/  LDS R12, [R16+0x280] ;  /* 0x00028000100c7984 */ /* 0x000ea80000000800 */
[----:B------:R-:W-:Y:S01]  /*0360*/  LDS R25, [R16+0x380] ;  /* 0x0003800010197984 */ /* 0x000fe20000000800 */
[----:B0-----:R-:W-:-:S03]  /*0370*/  FFMA R15, R19, R15, R14 ;  /* 0x0000000f130f7223 */ /* 0x001fc6000000000e */
[----:B------:R-:W0:Y:S01]  /*0380*/  LDS R19, [R16+0x300] ;  /* 0x0003000010137984 */ /* 0x000e220000000800 */
[----:B-1----:R-:W-:-:S03]  /*0390*/  FFMA R13, R8, R13, R15 ;  /* 0x0000000d080d7223 */ /* 0x002fc6000000000f */
[----:B------:R-:W-:Y:S01]  /*03a0*/  LDS R8, [R16+0x480] ;  /* 0x0004800010087984 */ /* 0x000fe20000000800 */
[----:B--2---:R-:W-:-:S03]  /*03b0*/  FFMA R24, R12, R9, R13 ;  /* 0x000000090c187223 */ /* 0x004fc6000000000d */
[----:B------:R-:W-:Y:S04]  /*03c0*/  LDS R9, [R16+0x400] ;  /* 0x0004000010097984 */ /* 0x000fe80000000800 */
[----:B------:R-:W1:Y:S01]  /*03d0*/  LDS.128 R12, [R18+0x20] ;  /* 0x00002000120c7984 */ /* 0x000e620000000c00 */
[----:B0-----:R-:W-:-:S03]  /*03e0*/  FFMA R10, R19, R10, R24 ;  /* 0x0000000a130a7223 */ /* 0x001fc60000000018 */
[----:B------:R-:W0:Y:S01]  /*03f0*/  LDS R19, [R16+0x500] ;  /* 0x0005000010137984 */ /* 0x000e220000000800 */
[----:B------:R-:W-:-:S03]  /*0400*/  FFMA R11, R25, R11, R10 ;  /* 0x0000000b190b7223 */ /* 0x000fc6000000000a */
[----:B------:R-:W2:Y:S01]  /*0410*/  LDS R25, [R16+0x580] ;  /* 0x0005800010197984 */ /* 0x000ea20000000800 */
[----:B-1----:R-:W-:-:S03]  /*0420*/  FFMA R9, R12, R9, R11 ;  /* 0x000000090c097223 */ /* 0x002fc6000000000b */
[----:B------:R-:W-:Y:S01]  /*0430*/  LDS R12, [R16+0x680] ;  /* 0x00068000100c7984 */ /* 0x000fe20000000800 */
[----:B------:R-:W-:-:S03]  /*0440*/  FFMA R24, R8, R13, R9 ;  /* 0x0000000d08187223 */ /* 0x000fc60000000009 */
[----:B------:R-:W-:Y:S04]  /*0450*/  LDS R13, [R16+0x600] ;  /* 0x00060000100d7984 */ /* 0x000fe80000000800 */
[----:B------:R-:W1:Y:S01]  /*0460*/  LDS.128 R8, [R18+0x30] ;  /* 0x0000300012087984 */ /* 0x000e620000000c00 */
[----:B0-----:R-:W-:-:S03]  /*0470*/  FFMA R14, R19, R14, R24 ;  /* 0x0000000e130e7223 */ /* 0x001fc60000000018 */
[----:B------:R-:W0:Y:S01]  /*0480*/  LDS R19, [R16+0x700] ;  /* 0x0007000010137984 */ /* 0x000e220000000800 */
[----:B--2---:R-:W-:-:S03]  /*0490*/  FFMA R15, R25, R15, R14 ;  /* 0x0000000f190f7223 */ /* 0x004fc6000000000e */
        /* <DEDUP_REMOVED lines=16> */
[----:B------:R-:W-:Y:S01]  /*05a0*/  LDS R24, [R16+0xc80] ;  /* 0x000c800010187984 */ /* 0x000fe20000000800 */
[----:B--2---:R-:W-:-:S03]  /*05b0*/  FFMA R15, R25, R15, R14 ;  /* 0x0000000f190f7223 */ /* 0x004fc6000000000e */
[----:B------:R-:W0:Y:S04]  /*05c0*/  LDS R25, [R16+0xb00] ;  /* 0x000b000010197984 */ /* 0x000e280000000800 */
[----:B------:R-:W-:Y:S01]  /*05d0*/  LDS R19, [R16+0xd00] ;  /* 0x000d000010137984 */ /* 0x000fe20000000800 */
[----:B-1----:R-:W-:-:S03]  /*05e0*/  FFMA R13, R8, R13, R15 ;  /* 0x0000000d080d7223 */ /* 0x002fc6000000000f */
[----:B------:R-:W1:Y:S01]  /*05f0*/  LDS R8, [R16+0xb80] ;  /* 0x000b800010087984 */ /* 0x000e620000000800 */
[----:B------:R-:W-:-:S03]  /*0600*/  FFMA R26, R12, R9, R13 ;  /* 0x000000090c1a7223 */ /* 0x000fc6000000000d */
[----:B------:R-:W-:Y:S04]  /*0610*/  LDS R9, [R16+0xc00] ;  /* 0x000c000010097984 */ /* 0x000fe80000000800 */
[----:B------:R-:W2:Y:S01]  /*0620*/  LDS.128 R12, [R18+0x60] ;  /* 0x00006000120c7984 */ /* 0x000ea20000000c00 */
[----:B0-----:R-:W-:-:S04]  /*0630*/  FFMA R25, R25, R10, R26 ;  /* 0x0000000a19197223 */ /* 0x001fc8000000001a */
[----:B-1----:R-:W-:Y:S02]  /*0640*/  FFMA R11, R8, R11, R25 ;  /* 0x0000000b080b7223 */ /* 0x002fe40000000019 */
[----:B------:R-:W-:Y:S02]  /*0650*/  LDS R25, [R16+0xf80] ;  /* 0x000f800010197984 */ /* 0x000fe40000000800 */
[----:B--2---:R-:W-:Y:S02]  /*0660*/  FFMA R9, R12, R9, R11 ;  /* 0x000000090c097223 */ /* 0x004fe4000000000b */
[----:B------:R-:W0:Y:S02]  /*0670*/  LDS R12, [R16+0xd80] ;  /* 0x000d8000100c7984 */ /* 0x000e240000000800 */
[----:B------:R-:W-:Y:S02]  /*0680*/  FFMA R26, R24, R13, R9 ;  /* 0x0000000d181a7223 */ /* 0x000fe40000000009 */
[----:B------:R-:W-:Y:S02]  /*0690*/  LDS R13, [R16+0xe00] ;  /* 0x000e0000100d7984 */ /* 0x000fe40000000800 */
[----:B------:R-:W-:-:S02]  /*06a0*/  FFMA R19, R19, R14, R26 ;  /* 0x0000000e13137223 */ /* 0x000fc4000000001a */
[----:B------:R-:W1:Y:S04]  /*06b0*/  LDS.128 R8, [R18+0x70] ;  /* 0x0000700012087984 */ /* 0x000e680000000c00 */
[----:B------:R-:W2:Y:S04]  /*06c0*/  LDS R24, [R16+0xe80] ;  /* 0x000e800010187984 */ /* 0x000ea80000000800 */
[----:B------:R-:W3:Y:S01]  /*06d0*/  LDS R14, [R16+0xf00] ;  /* 0x000f0000100e7984 */ /* 0x000ee20000000800 */
[----:B0-----:R-:W-:-:S04]  /*06e0*/  FFMA R15, R12, R15, R19 ;  /* 0x0000000f0c0f7223 */ /* 0x001fc80000000013 */
[----:B-1----:R-:W-:-:S04]  /*06f0*/  FFMA R13, R8, R13, R15 ;  /* 0x0000000d080d7223 */ /* 0x002fc8000000000f */
[----:B--2---:R-:W-:-:S04]  /*0700*/  FFMA R9, R24, R9, R13 ;  /* 0x0000000918097223 */ /* 0x004fc8000000000d */
[----:B---3--:R-:W-:-:S04]  /*0710*/  FFMA R10, R14, R10, R9 ;  /* 0x0000000a0e0a7223 */ /* 0x008fc80000000009 */
[----:B------:R-:W-:Y:S01]  /*0720*/  FFMA R19, R25, R11, R10 ;  /* 0x0000000b19137223 */ /* 0x000fe2000000000a */
[----:B------:R-:W-:Y:S06]  /*0730*/  BAR.SYNC.DEFER_BLOCKING 0x0 ;  /* 0x0000000000007b1d */ /* 0x000fec0000010000 */
[----:B------:R-:W-:Y:S05]  /*0740*/  @P0 BRA `(.L_x_6) ;  /* 0xfffffff800ac0947 */ /* 0x000fea000383ffff */
.L_x_5:
[----:B------:R-:W0:Y:S08]  /*0750*/  LDC R2, c[0x0][0x364] ;  /* 0x0000d900ff027b82 */ /* 0x000e300000000800 */
[----:B------:R-:W1:Y:S08]  /*0760*/  LDC R4, c[0x0][0x360] ;  /* 0x0000d800ff047b82 */ /* 0x000e700000000800 */
[----:B------:R-:W2:Y:S01]  /*0770*/  LDC.64 R6, c[0x0][0x390] ;  /* 0x0000e400ff067b82 */ /* 0x000ea20000000a00 */
[----:B0-----:R-:W-:-:S02]  /*0780*/  IMAD R5, R2, UR10, R5 ;  /* 0x0000000a02057c24 */ /* 0x001fc4000f8e0205 */
[----:B-1----:R-:W-:-:S04]  /*0790*/  IMAD R3, R4, UR7, R3 ;  /* 0x0000000704037c24 */ /* 0x002fc8000f8e0203 */
[----:B------:R-:W-:-:S04]  /*07a0*/  IMAD R3, R5, R0, R3 ;  /* 0x0000000005037224 */ /* 0x000fc800078e0203 */
[----:B--2---:R-:W-:-:S05]  /*07b0*/  IMAD.WIDE.U32 R2, R3, 0x4, R6 ;  /* 0x0000000403027825 */ /* 0x004fca00078e0006 */
[----:B------:R-:W-:Y:S01]  /*07c0*/  STG.E desc[UR8][R2.64], R19 ;  /* 0x0000001302007986 */ /* 0x000fe2000c101908 */
[----:B------:R-:W-:Y:S05]  /*07d0*/  EXIT ;  /* 0x000000000000794d */ /* 0x000fea0003800000 */
.L_x_7:
        /* <DEDUP_REMOVED lines=10> */
.L_x_12:


//--------------------- .text._Z19matMult_largeBlocksPKfS0_Pfi --------------------------
	.section	.text._Z19matMult_largeBlocksPKfS0_Pfi,"ax",@progbits
	.align	128
        .global         _Z19matMult_largeBlocksPKfS0_Pfi
        .type           _Z19matMult_largeBlocksPKfS0_Pfi,@function
        .size           _Z19matMult_largeBlocksPKfS0_Pfi,(.L_x_13 - _Z19matMult_largeBlocksPKfS0_Pfi)
        .other          _Z19matMult_largeBlocksPKfS0_Pfi,@"STO_CUDA_ENTRY STV_DEFAULT"
_Z19matMult_largeBlocksPKfS0_Pfi:
.text._Z19matMult_largeBlocksPKfS0_Pfi:
[----:B------:R-:W-:Y:S08]  /*0000*/  LDC R1, c[0x0][0x37c] ;  /* 0x0000df00ff017b82 */ /* 0x000ff00000000800 */
[----:B------:R-:W0:Y:S01]  /*0010*/  LDC R0, c[0x0][0x398] ;  /* 0x0000e600ff007b82 */ /* 0x000e220000000800 */
[----:B------:R-:W1:Y:S01]  /*0020*/  S2R R3, SR_TID.X ;  /* 0x0000000000037919 */ /* 0x000e620000002100 */
[----:B------:R-:W2:Y:S01]  /*0030*/  LDCU.64 UR8, c[0x0][0x358] ;  /* 0x00006b00ff0877ac */ /* 0x000ea20008000a00 */
[----:B------:R-:W-:Y:S01]  /*0040*/  HFMA2 R17, -RZ, RZ, 0, 0 ;  /* 0x00000000ff117431 */ /* 0x000fe200000001ff */
[----:B------:R-:W-:Y:S01]  /*0050*/  MOV R19, RZ ;  /* 0x000000ff00137202 */ /* 0x000fe20000000f00 */
[----:B------:R-:W3:Y:S03]  /*0060*/  S2R R21, SR_TID.Y ;  /* 0x0000000000157919 */ /* 0x000ee60000002200 */
[----:B------:R-:W4:Y:S08]  /*0070*/  S2UR UR7, SR_CTAID.X ;  /* 0x00000000000779c3 */ /* 0x000f300000002500 */
[----:B------:R-:W0:Y:S02]  /*0080*/  S2UR UR10, SR_CTAID.Y ;  /* 0x00000000000a79c3 */ /* 0x000e240000002600 */
[----:B0-----:R-:W-:-:S13]  /*0090*/  ISETP.GE.AND P0, PT, R0, 0x20, PT ;  /* 0x000000200000780c */ /* 0x001fda0003f06270 */
[----:B-1234-:R-:W-:Y:S05]  /*00a0*/  @!P0 BRA `(.L_x_8) ;  /* 0x0000000800808947 */ /* 0x01efea0003800000 */
[----:B------:R-:W0:Y:S01]  /*00b0*/  S2UR UR5, SR_CgaCtaId ;  /* 0x00000000000579c3 */ /* 0x000e220000008800 */
[----:B------:R-:W-:Y:S01]  /*00c0*/  UMOV UR4, 0x400 ;  /* 0x0000040000047882 */ /* 0x000fe20000000000 */
[----:B------:R-:W-:Y:S02]  /*00d0*/  SHF.R.S32.HI R5, RZ, 0x1f, R0 ;  /* 0x0000001fff057819 */ /* 0x000fe40000011400 */
[----:B------:R-:W-:Y:S02]  /*00e0*/  IADD3 R25, PT, PT, R21, 0x10, RZ ;  /* 0x0000001015197810 */ /* 0x000fe40007ffe0ff */
[----:B------:R-:W-:Y:S02]  /*00f0*/  LEA.HI R5, R5, R0, RZ, 0x5 ;  /* 0x0000000005057211 */ /* 0x000fe400078f28ff */
[----:B------:R-:W1:Y:S01]  /*0100*/  LDC R2, c[0x0][0x364] ;  /* 0x0000d900ff027b82 */ /* 0x000e620000000800 */
[----:B------:R-:W-:Y:S02]  /*0110*/  MOV R19, RZ ;  /* 0x000000ff00137202 */ /* 0x000fe40000000f00 */
[----:B------:R-:W-:-:S02]  /*0120*/  SHF.R.S32.HI R5, RZ, 0x5, R5 ;  /* 0x00000005ff057819 */ /* 0x000fc40000011405 */
[----:B------:R-:W-:Y:S02]  /*0130*/  MOV R17, RZ ;  /* 0x000000ff00117202 */ /* 0x000fe40000000f00 */
[----:B------:R-:W-:Y:S01]  /*0140*/  IADD3 R22, PT, PT, -R5, RZ, RZ ;  /* 0x000000ff05167210 */ /* 0x000fe20007ffe1ff */
[----:B------:R-:W2:Y:S01]  /*0150*/  LDC R4, c[0x0][0x360] ;  /* 0x0000d800ff047b82 */ /* 0x000ea20000000800 */
[----:B0-----:R-:W-:Y:S02]  /*0160*/  ULEA UR6, UR5, UR4, 0x18 ;  /* 0x0000000405067291 */ /* 0x001fe4000f8ec0ff */
[----:B------:R-:W-:-:S04]  /*0170*/  UIADD3 UR4, UPT, UPT, UR4, 0x1000, URZ ;  /* 0x0000100004047890 */ /* 0x000fc8000fffe0ff */
[----:B------:R-:W-:Y:S01]  /*0180*/  ULEA UR4, UR5, UR4, 0x18 ;  /* 0x0000000405047291 */ /* 0x000fe2000f8ec0ff */
[----:B------:R-:W-:Y:S01]  /*0190*/  LEA R28, R21, UR6, 0x7 ;  /* 0x00000006151c7c11 */ /* 0x000fe2000f8e38ff */
[----:B-1----:R-:W-:-:S03]  /*01a0*/  IMAD R2, R2, UR10, R21 ;  /* 0x0000000a02027c24 */ /* 0x002fc6000f8e0215 */
[C---:B------:R-:W-:Y:S02]  /*01b0*/  LEA R27, R3.reuse, R28, 0x2 ;  /* 0x0000001c031b7211 */ /* 0x040fe400078e10ff */
[C---:B------:R-:W-:Y:S01]  /*01c0*/  IADD3 R20, PT, PT, R2.reuse, 0x10, RZ ;  /* 0x0000001002147810 */ /* 0x040fe20007ffe0ff */
[-CC-:B------:R-:W-:Y:S01]  /*01d0*/  IMAD R2, R2, R0.reuse, R3.reuse ;  /* 0x0000000002027224 */ /* 0x180fe200078e0203 */
[----:B------:R-:W-:Y:S01]  /*01e0*/  LEA R26, R3, UR4, 0x2 ;  /* 0x00000004031a7c11 */ /* 0x000fe2000f8e10ff */
[--C-:B--2---:R-:W-:Y:S02]  /*01f0*/  IMAD R23, R4, UR7, R3.reuse ;  /* 0x0000000704177c24 */ /* 0x104fe4000f8e0203 */
[----:B------:R-:W-:Y:S01]  /*0200*/  IMAD R20, R20, R0, R3 ;  /* 0x0000000014147224 */ /* 0x000fe200078e0203 */
[----:B------:R-:W-:Y:S01]  /*0210*/  LEA R24, R21, R26, 0x7 ;  /* 0x0000001a15187211 */ /* 0x000fe200078e38ff */
[-CC-:B------:R-:W-:Y:S02]  /*0220*/  IMAD R25, R25, R0.reuse, R23.reuse ;  /* 0x0000000019197224 */ /* 0x180fe400078e0217 */
[----:B------:R-:W-:-:S07]  /*0230*/  IMAD R23, R21, R0, R23 ;  /* 0x0000000015177224 */ /* 0x000fce00078e0217 */
.L_x_9:
[----:B------:R-:W0:Y:S08]  /*0240*/  LDC.64 R14, c[0x0][0x380] ;  /* 0x0000e000ff0e7b82 */ /* 0x000e300000000a00 */
[----:B------:R-:W1:Y:S01]  /*0250*/  LDC.64 R4, c[0x0][0x388] ;  /* 0x0000e200ff047b82 */ /* 0x000e620000000a00 */
[----:B0-----:R-:W-:-:S04]  /*0260*/  IMAD.WIDE.U32 R8, R2, 0x4, R14 ;  /* 0x0000000402087825 */ /* 0x001fc800078e000e */
[----:B------:R-:W-:Y:S01]  /*0270*/  IMAD.WIDE.U32 R14, R20, 0x4, R14 ;  /* 0x00000004140e7825 */ /* 0x000fe200078e000e */
[----:B------:R-:W2:Y:S03]  /*0280*/  LDG.E R16, desc[UR8][R8.64] ;  /* 0x0000000808107981 */ /* 0x000ea6000c1e1900 */
[--C-:B-1----:R-:W-:Y:S02]  /*0290*/  IMAD.WIDE.U32 R12, R23, 0x4, R4.reuse ;  /* 0x00000004170c7825 */ /* 0x102fe400078e0004 */
[----:B------:R-:W3:Y:S02]  /*02a0*/  LDG.E R14, desc[UR8][R14.64] ;  /* 0x000000080e0e7981 */ /* 0x000ee4000c1e1900 */
[----:B------:R-:W-:Y:S02]  /*02b0*/  IMAD.WIDE.U32 R4, R25, 0x4, R4 ;  /* 0x0000000419047825 */ /* 0x000fe400078e0004 */
[----:B------:R-:W4:Y:S04]  /*02c0*/  LDG.E R29, desc[UR8][R12.64] ;  /* 0x000000080c1d7981 */ /* 0x000f28000c1e1900 */
[----:B------:R-:W5:Y:S04]  /*02d0*/  LDG.E R18, desc[UR8][R4.64] ;  /* 0x0000000804127981 */ /* 0x000f68000c1e1900 */
[----:B--2---:R-:W-:Y:S04]  /*02e0*/  STS [R27], R16 ;  /* 0x000000101b007388 */ /* 0x004fe80000000800 */
[----:B---3--:R-:W-:Y:S04]  /*02f0*/  STS [R27+0x800], R14 ;  /* 0x0008000e1b007388 */ /* 0x008fe80000000800 */
[----:B----4-:R-:W-:Y:S04]  /*0300*/  STS [R24], R29 ;  /* 0x0000001d18007388 */ /* 0x010fe80000000800 */
[----:B-----5:R-:W-:Y:S01]  /*0310*/  STS [R24+0x800], R18 ;  /* 0x0008001218007388 */ /* 0x020fe20000000800 */
[----:B------:R-:W-:Y:S06]  /*0320*/  BAR.SYNC.DEFER_BLOCKING 0x0 ;  /* 0x0000000000007b1d */ /* 0x000fec0000010000 */
[----:B------:R-:W-:Y:S04]  /*0330*/  LDS R16, [R26] ;  /* 0x000000001a107984 */ /* 0x000fe80000000800 */
[----:B------:R-:W0:Y:S04]  /*0340*/  LDS.128 R4, [R28] ;  /* 0x000000001c047984 */ /* 0x000e280000000c00 */
[----:B------:R-:W1:Y:S04]  /*0350*/  LDS.128 R8, [R28+0x800] ;  /* 0x000800001c087984 */ /* 0x000e680000000c00 */
[----:B------:R-:W2:Y:S04]  /*0360*/  LDS R15, [R26+0x80] ;  /* 0x000080001a0f7984 */ /* 0x000ea80000000800 */
[----:B------:R-:W3:Y:S04]  /*0370*/  LDS R13, [R26+0x100] ;  /* 0x000100001a0d7984 */ /* 0x000ee80000000800 */
[----:B------:R-:W4:Y:S04]  /*0380*/  LDS R12, [R26+0x180] ;  /* 0x000180001a0c7984 */ /* 0x000f280000000800 */
[----:B------:R-:W-:Y:S01]  /*0390*/  LDS R29, [R26+0xd80] ;  /* 0x000d80001a1d7984 */ /* 0x000fe20000000800 */
[----:B0-----:R-:W-:Y:S01]  /*03a0*/  FFMA R4, R4, R16, R17 ;  /* 0x0000001004047223 */ /* 0x001fe20000000011 */
[----:B-1----:R-:W-:-:S02]  /*03b0*/  FFMA R8, R16, R8, R19 ;  /* 0x0000000810087223 */ /* 0x002fc40000000013 */
[----:B------:R-:W-:Y:S01]  /*03c0*/  LDS R19, [R26+0x280] ;  /* 0x000280001a137984 */ /* 0x000fe20000000800 */
[C---:B--2---:R-:W-:Y:S01]  /*03d0*/  FFMA R4, R15.reuse, R5, R4 ;  /* 0x000000050f047223 */ /* 0x044fe20000000004 */
[----:B------:R-:W-:Y:S02]  /*03e0*/  FFMA R9, R15, R9, R8 ;  /* 0x000000090f097223 */ /* 0x000fe40000000008 */
[----:B------:R-:W-:Y:S01]  /*03f0*/  LDS R16, [R26+0xb80] ;  /* 0x000b80001a107984 */ /* 0x000fe20000000800 */
[C---:B---3--:R-:W-:Y:S01]  /*0400*/  FFMA R5, R13.reuse, R6, R4 ;  /* 0x000000060d057223 */ /* 0x048fe20000000004 */
[----:B------:R-:W-:Y:S02]  /*0410*/  FFMA R10, R13, R10, R9 ;  /* 0x0000000a0d0a7223 */ /* 0x000fe40000000009 */
[----:B------:R-:W-:Y:S01]  /*0420*/  LDS R15, [R26+0x300] ;  /* 0x000300001a0f7984 */ /* 0x000fe20000000800 */
[----:B----4-:R-:W-:-:S03]  /*0430*/  FFMA R17, R12, R7, R5 ;  /* 0x000000070c117223 */ /* 0x010fc60000000005 */
[----:B------:R-:W-:Y:S01]  /*0440*/  LDS R13, [R26+0x200] ;  /* 0x000200001a0d7984 */ /* 0x000fe20000000800 */
[----:B------:R-:W-:-:S03]  /*0450*/  FFMA R14, R12, R11, R10 ;  /* 0x0000000b0c0e7223 */ /* 0x000fc6000000000a */
[----:B------:R-:W0:Y:S04]  /*0460*/  LDS.128 R4, [R28+0x10] ;  /* 0x000010001c047984 */ /* 0x000e280000000c00 */
[----:B------:R-:W1:Y:S04]  /*0470*/  LDS.128 R8, [R28+0x810] ;  /* 0x000810001c087984 */ /* 0x000e680000000c00 */
[----:B------:R-:W2:Y:S01]  /*0480*/  LDS R12, [R26+0x380] ;  /* 0x000380001a0c7984 */ /* 0x000ea20000000800 */
[----:B0-----:R-:W-:Y:S01]  /*0490*/  FFMA R4, R4, R13, R17 ;  /* 0x0000000d04047223 */ /* 0x001fe20000000011 */
[----:B-1----:R-:W-:-:S03]  /*04a0*/  FFMA R8, R13, R8, R14 ;  /* 0x000000080d087223 */ /* 0x002fc6000000000e */
[C---:B------:R-:W-:Y:S01]  /*04b0*/  FFMA R4, R19.reuse, R5, R4 ;  /* 0x0000000513047223 */ /* 0x040fe20000000004 */
[----:B------:R-:W-:Y:S01]  /*04c0*/  LDS R13, [R26+0x400] ;  /* 0x000400001a0d7984 */ /* 0x000fe20000000800 */
[----:B------:R-:W-:Y:S02]  /*04d0*/  FFMA R9, R19, R9, R8 ;  /* 0x0000000913097223 */ /* 0x000fe40000000008 */
[C---:B------:R-:W-:Y:S01]  /*04e0*/  FFMA R5, R15.reuse, R6, R4 ;  /* 0x000000060f057223 */ /* 0x040fe20000000004 */
[----:B------:R-:W-:Y:S01]  /*04f0*/  LDS R19, [R26+0x480] ;  /* 0x000480001a137984 */ /* 0x000fe20000000800 */
[----:B------:R-:W-:Y:S02]  /*0500*/  FFMA R10, R15, R10, R9 ;  /* 0x0000000a0f0a7223 */ /* 0x000fe40000000009 */
[C---:B--2---:R-:W-:Y:S01]  /*0510*/  FFMA R17, R12.reuse, R7, R5 ;  /* 0x000000070c117223 */ /* 0x044fe20000000005 */
[----:B------:R-:W-:Y:S04]  /*0520*/  LDS R15, [R26+0x500] ;  /* 0x000500001a0f7984 */ /* 0x000fe80000000800 */
[----:B------:R-:W0:Y:S01]  /*0530*/  LDS.128 R4, [R28+0x20] ;  /* 0x000020001c047984 */ /* 0x000e220000000c00 */
[----:B------:R-:W-:-:S03]  /*0540*/  FFMA R14, R12, R11, R10 ;  /* 0x0000000b0c0e7223 */ /* 0x000fc6000000000a */
        /* <DEDUP_REMOVED lines=33> */
[----:B------:R-:W-:-:S03]  /*0760*/  FFMA R9, R19, R9, R8 ;  /* 0x0000000913097223 */ /* 0x000fc60000000008 */
        /* <DEDUP_REMOVED lines=13> */
[C---:B--2---:R-:W-:Y:S01]  /*0840*/  FFMA R5, R11.reuse, R6, R4 ;  /* 0x000000060b057223 */ /* 0x044fe20000000004 */
[----:B------:R-:W-:Y:S01]  /*0850*/  LDS R19, [R26+0xc80] ;  /* 0x000c80001a137984 */ /* 0x000fe20000000800 */
[----:B------:R-:W-:Y:S02]  /*0860*/  FFMA R14, R11, R14, R13 ;  /* 0x0000000e0b0e7223 */ /* 0x000fe4000000000d */
[C---:B------:R-:W-:Y:S01]  /*0870*/  FFMA R17, R16.reuse, R7, R5 ;  /* 0x0000000710117223 */ /* 0x040fe20000000005 */
[----:B------:R-:W-:Y:S04]  /*0880*/  LDS R13, [R26+0xc00] ;  /* 0x000c00001a0d7984 */ /* 0x000fe80000000800 */
[----:B------:R-:W0:Y:S04]  /*0890*/  LDS.128 R4, [R28+0x60] ;  /* 0x000060001c047984 */ /* 0x000e280000000c00 */
[----:B------:R-:W1:Y:S01]  /*08a0*/  LDS.128 R8, [R28+0x860] ;  /* 0x000860001c087984 */ /* 0x000e620000000c00 */
[----:B------:R-:W-:-:S03]  /*08b0*/  FFMA R14, R16, R15, R14 ;  /* 0x0000000f100e7223 */ /* 0x000fc6000000000e */
[----:B------:R-:W2:Y:S01]  /*08c0*/  LDS R15, [R26+0xd00] ;  /* 0x000d00001a0f7984 */ /* 0x000ea20000000800 */
[----:B0-----:R-:W-:Y:S01]  /*08d0*/  FFMA R4, R4, R13, R17 ;  /* 0x0000000d04047223 */ /* 0x001fe20000000011 */
[----:B-1----:R-:W-:-:S03]  /*08e0*/  FFMA R8, R13, R8, R14 ;  /* 0x000000080d087223 */ /* 0x002fc6000000000e */
[C---:B------:R-:W-:Y:S02]  /*08f0*/  FFMA R4, R19.reuse, R5, R4 ;  /* 0x0000000513047223 */ /* 0x040fe40000000004 */
[----:B------:R-:W-:Y:S01]  /*0900*/  LDS R5, [R26+0xe00] ;  /* 0x000e00001a057984 */ /* 0x000fe20000000800 */
[----:B------:R-:W-:Y:S01]  /*0910*/  FFMA R9, R19, R9, R8 ;  /* 0x0000000913097223 */ /* 0x000fe20000000008 */
[C---:B--2---:R-:W-:Y:S02]  /*0920*/  FFMA R4, R15.reuse, R6, R4 ;  /* 0x000000060f047223 */ /* 0x044fe40000000004 */
[----:B------:R-:W0:Y:S01]  /*0930*/  LDS.128 R16, [R28+0x870] ;  /* 0x000870001c107984 */ /* 0x000e220000000c00 */
[----:B------:R-:W-:-:S03]  /*0940*/  FFMA R10, R15, R10, R9 ;  /* 0x0000000a0f0a7223 */ /* 0x000fc60000000009 */
[----:B------:R-:W1:Y:S01]  /*0950*/  LDS.128 R12, [R28+0x70] ;  /* 0x000070001c0c7984 */ /* 0x000e620000000c00 */
[----:B------:R-:W-:-:S03]  /*0960*/  FFMA R10, R29, R11, R10 ;  /* 0x0000000b1d0a7223 */ /* 0x000fc6000000000a */
[----:B------:R-:W2:Y:S01]  /*0970*/  LDS R11, [R26+0xe80] ;  /* 0x000e80001a0b7984 */ /* 0x000ea20000000800 */
[----:B------:R-:W-:-:S03]  /*0980*/  FFMA R9, R29, R7, R4 ;  /* 0x000000071d097223 */ /* 0x000fc60000000004 */
[----:B------:R-:W3:Y:S04]  /*0990*/  LDS R7, [R26+0xf00] ;  /* 0x000f00001a077984 */ /* 0x000ee80000000800 */
[----:B------:R-:W4:Y:S01]  /*09a0*/  LDS R4, [R26+0xf80] ;  /* 0x000f80001a047984 */ /* 0x000f220000000800 */
[----:B------:R-:W-:Y:S01]  /*09b0*/  IADD3 R22, PT, PT, R22, 0x1, RZ ;  /* 0x0000000116167810 */ /* 0x000fe20007ffe0ff */
[----:B------:R-:W-:Y:S03]  /*09c0*/  BAR.SYNC.DEFER_BLOCKING 0x0 ;  /* 0x0000000000007b1d */ /* 0x000fe60000010000 */
[----:B------:R-:W-:Y:S02]  /*09d0*/  ISETP.NE.AND P0, PT, R22, RZ, PT ;  /* 0x000000ff1600720c */ /* 0x000fe40003f05270 */
[----:B------:R-:W-:-:S02]  /*09e0*/  IADD3 R20, PT, PT, R20, 0x20, RZ ;  /* 0x0000002014147810 */ /* 0x000fc40007ffe0ff */
[----:B------:R-:W-:Y:S02]  /*09f0*/  IADD3 R2, PT, PT, R2, 0x20, RZ ;  /* 0x0000002002027810 */ /* 0x000fe40007ffe0ff */
[----:B------:R-:W-:Y:S01]  /*0a00*/  LEA R25, R0, R25, 0x5 ;  /* 0x0000001900197211 */ /* 0x000fe200078e28ff */
[----:B0-----:R-:W-:Y:S01]  /*0a10*/  FFMA R10, R5, R16, R10 ;  /* 0x00000010050a7223 */ /* 0x001fe2000000000a */
[----:B-1----:R-:W-:-:S04]  /*0a20*/  FFMA R12, R12, R5, R9 ;  /* 0x000000050c0c7223 */ /* 0x002fc80000000009 */
[C---:B--2---:R-:W-:Y:S01]  /*0a30*/  FFMA R12, R11.reuse, R13, R12 ;  /* 0x0000000d0b0c7223 */ /* 0x044fe2000000000c */
[----:B------:R-:W-:-:S03]  /*0a40*/  FFMA R17, R11, R17, R10 ;  /* 0x000000110b117223 */ /* 0x000fc6000000000a */
[C---:B---3--:R-:W-:Y:S01]  /*0a50*/  FFMA R5, R7.reuse, R14, R12 ;  /* 0x0000000e07057223 */ /* 0x048fe2000000000c */
[----:B------:R-:W-:Y:S01]  /*0a60*/  FFMA R18, R7, R18, R17 ;  /* 0x0000001207127223 */ /* 0x000fe20000000011 */
[----:B------:R-:W-:Y:S02]  /*0a70*/  LEA R23, R0, R23, 0x5 ;  /* 0x0000001700177211 */ /* 0x000fe400078e28ff */
[C---:B----4-:R-:W-:Y:S01]  /*0a80*/  FFMA R17, R4.reuse, R15, R5 ;  /* 0x0000000f04117223 */ /* 0x050fe20000000005 */
[----:B------:R-:W-:Y:S01]  /*0a90*/  FFMA R19, R4, R19, R18 ;  /* 0x0000001304137223 */ /* 0x000fe20000000012 */
[----:B------:R-:W-:Y:S06]  /*0aa0*/  @P0 BRA `(.L_x_9) ;  /* 0xfffffff400e40947 */ /* 0x000fec000383ffff */
.L_x_8:
[----:B------:R-:W0:Y:S08]  /*0ab0*/  LDC R2, c[0x0][0x364] ;  /* 0x0000d900ff027b82 */ /* 0x000e300000000800 */
[----:B------:R-:W1:Y:S08]  /*0ac0*/  LDC R6, c[0x0][0x360] ;  /* 0x0000d800ff067b82 */ /* 0x000e700000000800 */
[----:B------:R-:W2:Y:S01]  /*0ad0*/  LDC.64 R4, c[0x0][0x390] ;  /* 0x0000e400ff047b82 */ /* 0x000ea20000000a00 */
[----:B0-----:R-:W-:-:S02]  /*0ae0*/  IMAD R21, R2, UR10, R21 ;  /* 0x0000000a02157c24 */ /* 0x001fc4000f8e0215 */
[----:B-1----:R-:W-:-:S04]  /*0af0*/  IMAD R3, R6, UR7, R3 ;  /* 0x0000000706037c24 */ /* 0x002fc8000f8e0203 */
[----:B------:R-:W-:-:S05]  /*0b00*/  IMAD R3, R21, R0, R3 ;  /* 0x0000000015037224 */ /* 0x000fca00078e0203 */
[----:B------:R-:W-:Y:S01]  /*0b10*/  LEA R7, R0, R3, 0x4 ;  /* 0x0000000300077211 */ /* 0x000fe200078e20ff */
[----:B--2---:R-:W-:-:S04]  /*0b20*/  IMAD.WIDE.U32 R2, R3, 0x4, R4 ;  /* 0x0000000403027825 */ /* 0x004fc800078e0004 */
[----:B------:R-:W-:Y:S01]  /*0b30*/  IMAD.WIDE.U32 R4, R7, 0x4, R4 ;  /* 0x0000000407047825 */ /* 0x000fe200078e0004 */
[----:B------:R-:W-:Y:S04]  /*0b40*/  STG.E desc[UR8][R2.64], R17 ;  /* 0x0000001102007986 */ /* 0x000fe8000c101908 */
[----:B------:R-:W-:Y:S01]  /*0b50*/  STG.E desc[UR8][R4.64], R19 ;  /* 0x0000001304007986 */ /* 0x000fe2000c101908 */
[----:B------:R-:W-:Y:S05]  /*0b60*/  EXIT ;  /* 0x000000000000794d */ /* 0x000fea0003800000 */
.L_x_10:
        /* <DEDUP_REMOVED lines=9> */
.L_x_13:


//--------------------- .nv.shared.reserved.0     --------------------------
	.section	.nv.shared.reserved.0,"aw",@nobits
	.weak		__nv_reservedSMEM_offset_0_alias
	.size		__nv_reservedSMEM_offset_0_alias, 0, 64
	.other		__nv_reservedSMEM_offset_0_alias,@"STO_CUDA_RESERVED_SHARED STV_DEFAULT"
__nv_reservedSMEM_offset_0_alias:
	.zero		0
	.zero		64


//--------------------- .nv.shared._Z13matMult_tiledPKfS0_Pfi --------------------------
	.section	.nv.shared._Z13matMult_tiledPKfS0_Pfi,"aw",@nobits
	.sectionflags	@""
	.align	4
.nv.shared._Z13matMult_tiledPKfS0_Pfi:
	.zero		9216


//--------------------- .nv.shared._Z19matMult_largeBlocksPKfS0_Pfi --------------------------
	.section	.nv.shared._Z19matMult_largeBlocksPKfS0_Pfi,"aw",@nobits
	.sectionflags	@""
	.align	4
.nv.shared._Z19matMult_largeBlocksPKfS0_Pfi:
	.zero		9216


//--------------------- .nv.constant0._Z13matMult_naivePKfS0_Pfi --------------------------
	.section	.nv.constant0._Z13matMult_naivePKfS0_Pfi,"a",@progbits
	.sectionflags	@""
	.align	4
.nv.constant0._Z13matMult_naivePKfS0_Pfi:
	.zero		924


//--------------------- .nv.constant0._Z13matMult_tiledPKfS0_Pfi --------------------------
	.section	.nv.constant0._Z13matMult_tiledPKfS0_Pfi,"a",@progbits
	.sectionflags	@""
	.align	4
.nv.constant0._Z13matMult_tiledPKfS0_Pfi:
	.zero		924


//--------------------- .nv.constant0._Z19matMult_largeBlocksPKfS0_Pfi --------------------------
	.section	.nv.constant0._Z19matMult_largeBlocksPKfS0_Pfi,"a",@progbits
	.sectionflags	@""
	.align	4
.nv.constant0._Z19matMult_largeBlocksPKfS0_Pfi:
	.zero		924


//--------------------- SYMBOLS --------------------------

	.type		.nv.reservedSmem.offset0,@object
	.size		.nv.reservedSmem.offset0,0x4
	.type		.nv.reservedSmem.cap,@object
	.size		.nv.reservedSmem.cap,0x4
